//
// Generated by NVIDIA NVVM Compiler
//
// Compiler Build ID: CL-36424714
// Cuda compilation tools, release 13.0, V13.0.88
// Based on NVVM 20.0.0
//

.version 9.0
.target sm_100
.address_size 64

	// .globl	_Z8vecAdd_1PdS_S_i

.visible .entry _Z8vecAdd_1PdS_S_i(
	.param .u64 .ptr .align 1 _Z8vecAdd_1PdS_S_i_param_0,
	.param .u64 .ptr .align 1 _Z8vecAdd_1PdS_S_i_param_1,
	.param .u64 .ptr .align 1 _Z8vecAdd_1PdS_S_i_param_2,
	.param .u32 _Z8vecAdd_1PdS_S_i_param_3
)
{
	.reg .pred 	%p<2>;
	.reg .b32 	%r<6>;
	.reg .b64 	%rd<11>;
	.reg .b64 	%fd<4>;

	ld.param.u64 	%rd1, [_Z8vecAdd_1PdS_S_i_param_0];
	ld.param.u64 	%rd2, [_Z8vecAdd_1PdS_S_i_param_1];
	ld.param.u64 	%rd3, [_Z8vecAdd_1PdS_S_i_param_2];
	ld.param.u32 	%r2, [_Z8vecAdd_1PdS_S_i_param_3];
	mov.u32 	%r3, %ctaid.x;
	mov.u32 	%r4, %ntid.x;
	mov.u32 	%r5, %tid.x;
	mad.lo.s32 	%r1, %r3, %r4, %r5;
	setp.ge.s32 	%p1, %r1, %r2;
	@%p1 bra 	$L__BB0_2;
	cvta.to.global.u64 	%rd4, %rd1;
	cvta.to.global.u64 	%rd5, %rd2;
	cvta.to.global.u64 	%rd6, %rd3;
	mul.wide.s32 	%rd7, %r1, 8;
	add.s64 	%rd8, %rd4, %rd7;
	ld.global.f64 	%fd1, [%rd8];
	add.s64 	%rd9, %rd5, %rd7;
	ld.global.f64 	%fd2, [%rd9];
	add.f64 	%fd3, %fd1, %fd2;
	add.s64 	%rd10, %rd6, %rd7;
	st.global.f64 	[%rd10], %fd3;
$L__BB0_2:
	ret;

}
	// .globl	_Z8vecAdd_2PdS_S_i
.visible .entry _Z8vecAdd_2PdS_S_i(
	.param .u64 .ptr .align 1 _Z8vecAdd_2PdS_S_i_param_0,
	.param .u64 .ptr .align 1 _Z8vecAdd_2PdS_S_i_param_1,
	.param .u64 .ptr .align 1 _Z8vecAdd_2PdS_S_i_param_2,
	.param .u32 _Z8vecAdd_2PdS_S_i_param_3
)
{
	.reg .pred 	%p<10>;
	.reg .b32 	%r<28>;
	.reg .b64 	%rd<56>;
	.reg .b64 	%fd<88>;

	ld.param.u64 	%rd22, [_Z8vecAdd_2PdS_S_i_param_0];
	ld.param.u64 	%rd23, [_Z8vecAdd_2PdS_S_i_param_1];
	ld.param.u64 	%rd24, [_Z8vecAdd_2PdS_S_i_param_2];
	ld.param.u32 	%r17, [_Z8vecAdd_2PdS_S_i_param_3];
	cvta.to.global.u64 	%rd1, %rd24;
	cvta.to.global.u64 	%rd2, %rd23;
	cvta.to.global.u64 	%rd3, %rd22;
	setp.lt.s32 	%p1, %r17, 1;
	@%p1 bra 	$L__BB1_13;
	mov.u32 	%r19, %tid.x;
	mul.lo.s32 	%r1, %r17, %r19;
	and.b32  	%r2, %r17, 15;
	setp.lt.u32 	%p2, %r17, 16;
	mov.b32 	%r25, 0;
	@%p2 bra 	$L__BB1_4;
	and.b32  	%r25, %r17, 2147483632;
	neg.s32 	%r23, %r25;
	mul.wide.u32 	%rd25, %r1, 8;
	add.s64 	%rd26, %rd25, 64;
	add.s64 	%rd52, %rd1, %rd26;
	add.s64 	%rd51, %rd2, %rd26;
	add.s64 	%rd50, %rd3, %rd26;
$L__BB1_3:
	.pragma "nounroll";
	ld.global.f64 	%fd1, [%rd50+-64];
	ld.global.f64 	%fd2, [%rd51+-64];
	add.f64 	%fd3, %fd1, %fd2;
	st.global.f64 	[%rd52+-64], %fd3;
	ld.global.f64 	%fd4, [%rd50+-56];
	ld.global.f64 	%fd5, [%rd51+-56];
	add.f64 	%fd6, %fd4, %fd5;
	st.global.f64 	[%rd52+-56], %fd6;
	ld.global.f64 	%fd7, [%rd50+-48];
	ld.global.f64 	%fd8, [%rd51+-48];
	add.f64 	%fd9, %fd7, %fd8;
	st.global.f64 	[%rd52+-48], %fd9;
	ld.global.f64 	%fd10, [%rd50+-40];
	ld.global.f64 	%fd11, [%rd51+-40];
	add.f64 	%fd12, %fd10, %fd11;
	st.global.f64 	[%rd52+-40], %fd12;
	ld.global.f64 	%fd13, [%rd50+-32];
	ld.global.f64 	%fd14, [%rd51+-32];
	add.f64 	%fd15, %fd13, %fd14;
	st.global.f64 	[%rd52+-32], %fd15;
	ld.global.f64 	%fd16, [%rd50+-24];
	ld.global.f64 	%fd17, [%rd51+-24];
	add.f64 	%fd18, %fd16, %fd17;
	st.global.f64 	[%rd52+-24], %fd18;
	ld.global.f64 	%fd19, [%rd50+-16];
	ld.global.f64 	%fd20, [%rd51+-16];
	add.f64 	%fd21, %fd19, %fd20;
	st.global.f64 	[%rd52+-16], %fd21;
	ld.global.f64 	%fd22, [%rd50+-8];
	ld.global.f64 	%fd23, [%rd51+-8];
	add.f64 	%fd24, %fd22, %fd23;
	st.global.f64 	[%rd52+-8], %fd24;
	ld.global.f64 	%fd25, [%rd50];
	ld.global.f64 	%fd26, [%rd51];
	add.f64 	%fd27, %fd25, %fd26;
	st.global.f64 	[%rd52], %fd27;
	ld.global.f64 	%fd28, [%rd50+8];
	ld.global.f64 	%fd29, [%rd51+8];
	add.f64 	%fd30, %fd28, %fd29;
	st.global.f64 	[%rd52+8], %fd30;
	ld.global.f64 	%fd31, [%rd50+16];
	ld.global.f64 	%fd32, [%rd51+16];
	add.f64 	%fd33, %fd31, %fd32;
	st.global.f64 	[%rd52+16], %fd33;
	ld.global.f64 	%fd34, [%rd50+24];
	ld.global.f64 	%fd35, [%rd51+24];
	add.f64 	%fd36, %fd34, %fd35;
	st.global.f64 	[%rd52+24], %fd36;
	ld.global.f64 	%fd37, [%rd50+32];
	ld.global.f64 	%fd38, [%rd51+32];
	add.f64 	%fd39, %fd37, %fd38;
	st.global.f64 	[%rd52+32], %fd39;
	ld.global.f64 	%fd40, [%rd50+40];
	ld.global.f64 	%fd41, [%rd51+40];
	add.f64 	%fd42, %fd40, %fd41;
	st.global.f64 	[%rd52+40], %fd42;
	ld.global.f64 	%fd43, [%rd50+48];
	ld.global.f64 	%fd44, [%rd51+48];
	add.f64 	%fd45, %fd43, %fd44;
	st.global.f64 	[%rd52+48], %fd45;
	ld.global.f64 	%fd46, [%rd50+56];
	ld.global.f64 	%fd47, [%rd51+56];
	add.f64 	%fd48, %fd46, %fd47;
	st.global.f64 	[%rd52+56], %fd48;
	add.s32 	%r23, %r23, 16;
	add.s64 	%rd52, %rd52, 128;
	add.s64 	%rd51, %rd51, 128;
	add.s64 	%rd50, %rd50, 128;
	setp.ne.s32 	%p3, %r23, 0;
	@%p3 bra 	$L__BB1_3;
$L__BB1_4:
	setp.eq.s32 	%p4, %r2, 0;
	@%p4 bra 	$L__BB1_13;
	and.b32  	%r8, %r17, 7;
	setp.lt.u32 	%p5, %r2, 8;
	@%p5 bra 	$L__BB1_7;
	add.s32 	%r20, %r25, %r1;
	mul.wide.u32 	%rd27, %r20, 8;
	add.s64 	%rd28, %rd3, %rd27;
	ld.global.f64 	%fd49, [%rd28];
	add.s64 	%rd29, %rd2, %rd27;
	ld.global.f64 	%fd50, [%rd29];
	add.f64 	%fd51, %fd49, %fd50;
	add.s64 	%rd30, %rd1, %rd27;
	st.global.f64 	[%rd30], %fd51;
	cvt.u64.u32 	%rd31, %r1;
	cvt.u64.u32 	%rd32, %r25;
	add.s64 	%rd33, %rd32, %rd31;
	shl.b64 	%rd34, %rd33, 3;
	add.s64 	%rd35, %rd3, %rd34;
	ld.global.f64 	%fd52, [%rd35+8];
	add.s64 	%rd36, %rd2, %rd34;
	ld.global.f64 	%fd53, [%rd36+8];
	add.f64 	%fd54, %fd52, %fd53;
	add.s64 	%rd37, %rd1, %rd34;
	st.global.f64 	[%rd37+8], %fd54;
	ld.global.f64 	%fd55, [%rd35+16];
	ld.global.f64 	%fd56, [%rd36+16];
	add.f64 	%fd57, %fd55, %fd56;
	st.global.f64 	[%rd37+16], %fd57;
	ld.global.f64 	%fd58, [%rd35+24];
	ld.global.f64 	%fd59, [%rd36+24];
	add.f64 	%fd60, %fd58, %fd59;
	st.global.f64 	[%rd37+24], %fd60;
	ld.global.f64 	%fd61, [%rd35+32];
	ld.global.f64 	%fd62, [%rd36+32];
	add.f64 	%fd63, %fd61, %fd62;
	st.global.f64 	[%rd37+32], %fd63;
	ld.global.f64 	%fd64, [%rd35+40];
	ld.global.f64 	%fd65, [%rd36+40];
	add.f64 	%fd66, %fd64, %fd65;
	st.global.f64 	[%rd37+40], %fd66;
	ld.global.f64 	%fd67, [%rd35+48];
	ld.global.f64 	%fd68, [%rd36+48];
	add.f64 	%fd69, %fd67, %fd68;
	st.global.f64 	[%rd37+48], %fd69;
	ld.global.f64 	%fd70, [%rd35+56];
	ld.global.f64 	%fd71, [%rd36+56];
	add.f64 	%fd72, %fd70, %fd71;
	st.global.f64 	[%rd37+56], %fd72;
	add.s32 	%r25, %r25, 8;
$L__BB1_7:
	setp.eq.s32 	%p6, %r8, 0;
	@%p6 bra 	$L__BB1_13;
	and.b32  	%r11, %r17, 3;
	setp.lt.u32 	%p7, %r8, 4;
	@%p7 bra 	$L__BB1_10;
	add.s32 	%r21, %r25, %r1;
	mul.wide.u32 	%rd38, %r21, 8;
	add.s64 	%rd39, %rd3, %rd38;
	ld.global.f64 	%fd73, [%rd39];
	add.s64 	%rd40, %rd2, %rd38;
	ld.global.f64 	%fd74, [%rd40];
	add.f64 	%fd75, %fd73, %fd74;
	add.s64 	%rd41, %rd1, %rd38;
	st.global.f64 	[%rd41], %fd75;
	cvt.u64.u32 	%rd42, %r1;
	cvt.u64.u32 	%rd43, %r25;
	add.s64 	%rd44, %rd43, %rd42;
	shl.b64 	%rd45, %rd44, 3;
	add.s64 	%rd46, %rd3, %rd45;
	ld.global.f64 	%fd76, [%rd46+8];
	add.s64 	%rd47, %rd2, %rd45;
	ld.global.f64 	%fd77, [%rd47+8];
	add.f64 	%fd78, %fd76, %fd77;
	add.s64 	%rd48, %rd1, %rd45;
	st.global.f64 	[%rd48+8], %fd78;
	ld.global.f64 	%fd79, [%rd46+16];
	ld.global.f64 	%fd80, [%rd47+16];
	add.f64 	%fd81, %fd79, %fd80;
	st.global.f64 	[%rd48+16], %fd81;
	ld.global.f64 	%fd82, [%rd46+24];
	ld.global.f64 	%fd83, [%rd47+24];
	add.f64 	%fd84, %fd82, %fd83;
	st.global.f64 	[%rd48+24], %fd84;
	add.s32 	%r25, %r25, 4;
$L__BB1_10:
	setp.eq.s32 	%p8, %r11, 0;
	@%p8 bra 	$L__BB1_13;
	add.s32 	%r22, %r25, %r1;
	mul.wide.u32 	%rd49, %r22, 8;
	add.s64 	%rd55, %rd1, %rd49;
	add.s64 	%rd54, %rd2, %rd49;
	add.s64 	%rd53, %rd3, %rd49;
	neg.s32 	%r27, %r11;
$L__BB1_12:
	.pragma "nounroll";
	ld.global.f64 	%fd85, [%rd53];
	ld.global.f64 	%fd86, [%rd54];
	add.f64 	%fd87, %fd85, %fd86;
	st.global.f64 	[%rd55], %fd87;
	add.s64 	%rd55, %rd55, 8;
	add.s64 	%rd54, %rd54, 8;
	add.s64 	%rd53, %rd53, 8;
	add.s32 	%r27, %r27, 1;
	setp.ne.s32 	%p9, %r27, 0;
	@%p9 bra 	$L__BB1_12;
$L__BB1_13:
	ret;

}
	// .globl	_Z8vecAdd_3PdS_S_i
.visible .entry _Z8vecAdd_3PdS_S_i(
	.param .u64 .ptr .align 1 _Z8vecAdd_3PdS_S_i_param_0,
	.param .u64 .ptr .align 1 _Z8vecAdd_3PdS_S_i_param_1,
	.param .u64 .ptr .align 1 _Z8vecAdd_3PdS_S_i_param_2,
	.param .u32 _Z8vecAdd_3PdS_S_i_param_3
)
{
	.reg .pred 	%p<10>;
	.reg .b32 	%r<107>;
	.reg .b64 	%rd<127>;
	.reg .b64 	%fd<88>;

	ld.param.u64 	%rd8, [_Z8vecAdd_3PdS_S_i_param_0];
	ld.param.u64 	%rd9, [_Z8vecAdd_3PdS_S_i_param_1];
	ld.param.u64 	%rd10, [_Z8vecAdd_3PdS_S_i_param_2];
	ld.param.u32 	%r65, [_Z8vecAdd_3PdS_S_i_param_3];
	cvta.to.global.u64 	%rd1, %rd10;
	cvta.to.global.u64 	%rd2, %rd9;
	cvta.to.global.u64 	%rd3, %rd8;
	mov.u32 	%r86, %tid.x;
	setp.lt.s32 	%p1, %r65, 1;
	@%p1 bra 	$L__BB2_13;
	add.s32 	%r67, %r65, -1;
	setp.lt.u32 	%p2, %r67, 15;
	mov.b32 	%r104, 0;
	@%p2 bra 	$L__BB2_4;
	and.b32  	%r68, %r65, 2147483632;
	neg.s32 	%r102, %r68;
	add.s32 	%r101, %r86, %r65;
	shl.b32 	%r69, %r65, 1;
	add.s32 	%r100, %r86, %r69;
	mad.lo.s32 	%r99, %r65, 3, %r86;
	shl.b32 	%r70, %r65, 2;
	add.s32 	%r98, %r86, %r70;
	mad.lo.s32 	%r97, %r65, 5, %r86;
	mad.lo.s32 	%r96, %r65, 6, %r86;
	mad.lo.s32 	%r95, %r65, 7, %r86;
	shl.b32 	%r71, %r65, 3;
	add.s32 	%r94, %r86, %r71;
	mad.lo.s32 	%r93, %r65, 9, %r86;
	mad.lo.s32 	%r92, %r65, 10, %r86;
	mad.lo.s32 	%r91, %r65, 11, %r86;
	mad.lo.s32 	%r90, %r65, 12, %r86;
	mad.lo.s32 	%r89, %r65, 13, %r86;
	mad.lo.s32 	%r88, %r65, 14, %r86;
	mad.lo.s32 	%r87, %r65, 15, %r86;
$L__BB2_3:
	.pragma "nounroll";
	and.b32  	%r104, %r65, 2147483632;
	mul.wide.u32 	%rd11, %r86, 8;
	add.s64 	%rd12, %rd3, %rd11;
	ld.global.f64 	%fd1, [%rd12];
	add.s64 	%rd13, %rd2, %rd11;
	ld.global.f64 	%fd2, [%rd13];
	add.f64 	%fd3, %fd1, %fd2;
	add.s64 	%rd14, %rd1, %rd11;
	st.global.f64 	[%rd14], %fd3;
	mul.wide.u32 	%rd15, %r101, 8;
	add.s64 	%rd16, %rd3, %rd15;
	ld.global.f64 	%fd4, [%rd16];
	add.s64 	%rd17, %rd2, %rd15;
	ld.global.f64 	%fd5, [%rd17];
	add.f64 	%fd6, %fd4, %fd5;
	add.s64 	%rd18, %rd1, %rd15;
	st.global.f64 	[%rd18], %fd6;
	mul.wide.u32 	%rd19, %r100, 8;
	add.s64 	%rd20, %rd3, %rd19;
	ld.global.f64 	%fd7, [%rd20];
	add.s64 	%rd21, %rd2, %rd19;
	ld.global.f64 	%fd8, [%rd21];
	add.f64 	%fd9, %fd7, %fd8;
	add.s64 	%rd22, %rd1, %rd19;
	st.global.f64 	[%rd22], %fd9;
	mul.wide.u32 	%rd23, %r99, 8;
	add.s64 	%rd24, %rd3, %rd23;
	ld.global.f64 	%fd10, [%rd24];
	add.s64 	%rd25, %rd2, %rd23;
	ld.global.f64 	%fd11, [%rd25];
	add.f64 	%fd12, %fd10, %fd11;
	add.s64 	%rd26, %rd1, %rd23;
	st.global.f64 	[%rd26], %fd12;
	mul.wide.u32 	%rd27, %r98, 8;
	add.s64 	%rd28, %rd3, %rd27;
	ld.global.f64 	%fd13, [%rd28];
	add.s64 	%rd29, %rd2, %rd27;
	ld.global.f64 	%fd14, [%rd29];
	add.f64 	%fd15, %fd13, %fd14;
	add.s64 	%rd30, %rd1, %rd27;
	st.global.f64 	[%rd30], %fd15;
	mul.wide.u32 	%rd31, %r97, 8;
	add.s64 	%rd32, %rd3, %rd31;
	ld.global.f64 	%fd16, [%rd32];
	add.s64 	%rd33, %rd2, %rd31;
	ld.global.f64 	%fd17, [%rd33];
	add.f64 	%fd18, %fd16, %fd17;
	add.s64 	%rd34, %rd1, %rd31;
	st.global.f64 	[%rd34], %fd18;
	mul.wide.u32 	%rd35, %r96, 8;
	add.s64 	%rd36, %rd3, %rd35;
	ld.global.f64 	%fd19, [%rd36];
	add.s64 	%rd37, %rd2, %rd35;
	ld.global.f64 	%fd20, [%rd37];
	add.f64 	%fd21, %fd19, %fd20;
	add.s64 	%rd38, %rd1, %rd35;
	st.global.f64 	[%rd38], %fd21;
	mul.wide.u32 	%rd39, %r95, 8;
	add.s64 	%rd40, %rd3, %rd39;
	ld.global.f64 	%fd22, [%rd40];
	add.s64 	%rd41, %rd2, %rd39;
	ld.global.f64 	%fd23, [%rd41];
	add.f64 	%fd24, %fd22, %fd23;
	add.s64 	%rd42, %rd1, %rd39;
	st.global.f64 	[%rd42], %fd24;
	mul.wide.u32 	%rd43, %r94, 8;
	add.s64 	%rd44, %rd3, %rd43;
	ld.global.f64 	%fd25, [%rd44];
	add.s64 	%rd45, %rd2, %rd43;
	ld.global.f64 	%fd26, [%rd45];
	add.f64 	%fd27, %fd25, %fd26;
	add.s64 	%rd46, %rd1, %rd43;
	st.global.f64 	[%rd46], %fd27;
	mul.wide.u32 	%rd47, %r93, 8;
	add.s64 	%rd48, %rd3, %rd47;
	ld.global.f64 	%fd28, [%rd48];
	add.s64 	%rd49, %rd2, %rd47;
	ld.global.f64 	%fd29, [%rd49];
	add.f64 	%fd30, %fd28, %fd29;
	add.s64 	%rd50, %rd1, %rd47;
	st.global.f64 	[%rd50], %fd30;
	mul.wide.u32 	%rd51, %r92, 8;
	add.s64 	%rd52, %rd3, %rd51;
	ld.global.f64 	%fd31, [%rd52];
	add.s64 	%rd53, %rd2, %rd51;
	ld.global.f64 	%fd32, [%rd53];
	add.f64 	%fd33, %fd31, %fd32;
	add.s64 	%rd54, %rd1, %rd51;
	st.global.f64 	[%rd54], %fd33;
	mul.wide.u32 	%rd55, %r91, 8;
	add.s64 	%rd56, %rd3, %rd55;
	ld.global.f64 	%fd34, [%rd56];
	add.s64 	%rd57, %rd2, %rd55;
	ld.global.f64 	%fd35, [%rd57];
	add.f64 	%fd36, %fd34, %fd35;
	add.s64 	%rd58, %rd1, %rd55;
	st.global.f64 	[%rd58], %fd36;
	mul.wide.u32 	%rd59, %r90, 8;
	add.s64 	%rd60, %rd3, %rd59;
	ld.global.f64 	%fd37, [%rd60];
	add.s64 	%rd61, %rd2, %rd59;
	ld.global.f64 	%fd38, [%rd61];
	add.f64 	%fd39, %fd37, %fd38;
	add.s64 	%rd62, %rd1, %rd59;
	st.global.f64 	[%rd62], %fd39;
	mul.wide.u32 	%rd63, %r89, 8;
	add.s64 	%rd64, %rd3, %rd63;
	ld.global.f64 	%fd40, [%rd64];
	add.s64 	%rd65, %rd2, %rd63;
	ld.global.f64 	%fd41, [%rd65];
	add.f64 	%fd42, %fd40, %fd41;
	add.s64 	%rd66, %rd1, %rd63;
	st.global.f64 	[%rd66], %fd42;
	mul.wide.u32 	%rd67, %r88, 8;
	add.s64 	%rd68, %rd3, %rd67;
	ld.global.f64 	%fd43, [%rd68];
	add.s64 	%rd69, %rd2, %rd67;
	ld.global.f64 	%fd44, [%rd69];
	add.f64 	%fd45, %fd43, %fd44;
	add.s64 	%rd70, %rd1, %rd67;
	st.global.f64 	[%rd70], %fd45;
	mul.wide.u32 	%rd71, %r87, 8;
	add.s64 	%rd72, %rd3, %rd71;
	ld.global.f64 	%fd46, [%rd72];
	add.s64 	%rd73, %rd2, %rd71;
	ld.global.f64 	%fd47, [%rd73];
	add.f64 	%fd48, %fd46, %fd47;
	add.s64 	%rd74, %rd1, %rd71;
	st.global.f64 	[%rd74], %fd48;
	add.s32 	%r102, %r102, 16;
	shl.b32 	%r72, %r65, 4;
	add.s32 	%r101, %r101, %r72;
	add.s32 	%r100, %r100, %r72;
	add.s32 	%r99, %r99, %r72;
	add.s32 	%r98, %r98, %r72;
	add.s32 	%r97, %r97, %r72;
	add.s32 	%r96, %r96, %r72;
	add.s32 	%r95, %r95, %r72;
	add.s32 	%r94, %r94, %r72;
	add.s32 	%r93, %r93, %r72;
	add.s32 	%r92, %r92, %r72;
	add.s32 	%r91, %r91, %r72;
	add.s32 	%r90, %r90, %r72;
	add.s32 	%r89, %r89, %r72;
	add.s32 	%r88, %r88, %r72;
	add.s32 	%r87, %r87, %r72;
	add.s32 	%r86, %r86, %r72;
	setp.ne.s32 	%p3, %r102, 0;
	@%p3 bra 	$L__BB2_3;
$L__BB2_4:
	and.b32  	%r54, %r65, 15;
	setp.eq.s32 	%p4, %r54, 0;
	@%p4 bra 	$L__BB2_13;
	mov.u32 	%r55, %tid.x;
	and.b32  	%r56, %r65, 7;
	setp.lt.u32 	%p5, %r54, 8;
	@%p5 bra 	$L__BB2_7;
	mad.lo.s32 	%r73, %r104, %r65, %r55;
	mul.wide.u32 	%rd75, %r73, 8;
	add.s64 	%rd76, %rd3, %rd75;
	ld.global.f64 	%fd49, [%rd76];
	add.s64 	%rd77, %rd2, %rd75;
	ld.global.f64 	%fd50, [%rd77];
	add.f64 	%fd51, %fd49, %fd50;
	add.s64 	%rd78, %rd1, %rd75;
	st.global.f64 	[%rd78], %fd51;
	add.s32 	%r74, %r73, %r65;
	mul.wide.u32 	%rd79, %r74, 8;
	add.s64 	%rd80, %rd3, %rd79;
	ld.global.f64 	%fd52, [%rd80];
	add.s64 	%rd81, %rd2, %rd79;
	ld.global.f64 	%fd53, [%rd81];
	add.f64 	%fd54, %fd52, %fd53;
	add.s64 	%rd82, %rd1, %rd79;
	st.global.f64 	[%rd82], %fd54;
	add.s32 	%r75, %r74, %r65;
	mul.wide.u32 	%rd83, %r75, 8;
	add.s64 	%rd84, %rd3, %rd83;
	ld.global.f64 	%fd55, [%rd84];
	add.s64 	%rd85, %rd2, %rd83;
	ld.global.f64 	%fd56, [%rd85];
	add.f64 	%fd57, %fd55, %fd56;
	add.s64 	%rd86, %rd1, %rd83;
	st.global.f64 	[%rd86], %fd57;
	add.s32 	%r76, %r75, %r65;
	mul.wide.u32 	%rd87, %r76, 8;
	add.s64 	%rd88, %rd3, %rd87;
	ld.global.f64 	%fd58, [%rd88];
	add.s64 	%rd89, %rd2, %rd87;
	ld.global.f64 	%fd59, [%rd89];
	add.f64 	%fd60, %fd58, %fd59;
	add.s64 	%rd90, %rd1, %rd87;
	st.global.f64 	[%rd90], %fd60;
	add.s32 	%r77, %r76, %r65;
	mul.wide.u32 	%rd91, %r77, 8;
	add.s64 	%rd92, %rd3, %rd91;
	ld.global.f64 	%fd61, [%rd92];
	add.s64 	%rd93, %rd2, %rd91;
	ld.global.f64 	%fd62, [%rd93];
	add.f64 	%fd63, %fd61, %fd62;
	add.s64 	%rd94, %rd1, %rd91;
	st.global.f64 	[%rd94], %fd63;
	add.s32 	%r78, %r77, %r65;
	mul.wide.u32 	%rd95, %r78, 8;
	add.s64 	%rd96, %rd3, %rd95;
	ld.global.f64 	%fd64, [%rd96];
	add.s64 	%rd97, %rd2, %rd95;
	ld.global.f64 	%fd65, [%rd97];
	add.f64 	%fd66, %fd64, %fd65;
	add.s64 	%rd98, %rd1, %rd95;
	st.global.f64 	[%rd98], %fd66;
	add.s32 	%r79, %r78, %r65;
	mul.wide.u32 	%rd99, %r79, 8;
	add.s64 	%rd100, %rd3, %rd99;
	ld.global.f64 	%fd67, [%rd100];
	add.s64 	%rd101, %rd2, %rd99;
	ld.global.f64 	%fd68, [%rd101];
	add.f64 	%fd69, %fd67, %fd68;
	add.s64 	%rd102, %rd1, %rd99;
	st.global.f64 	[%rd102], %fd69;
	add.s32 	%r80, %r79, %r65;
	mul.wide.u32 	%rd103, %r80, 8;
	add.s64 	%rd104, %rd3, %rd103;
	ld.global.f64 	%fd70, [%rd104];
	add.s64 	%rd105, %rd2, %rd103;
	ld.global.f64 	%fd71, [%rd105];
	add.f64 	%fd72, %fd70, %fd71;
	add.s64 	%rd106, %rd1, %rd103;
	st.global.f64 	[%rd106], %fd72;
	add.s32 	%r104, %r104, 8;
$L__BB2_7:
	setp.eq.s32 	%p6, %r56, 0;
	@%p6 bra 	$L__BB2_13;
	and.b32  	%r59, %r65, 3;
	setp.lt.u32 	%p7, %r56, 4;
	@%p7 bra 	$L__BB2_10;
	mad.lo.s32 	%r81, %r104, %r65, %r55;
	mul.wide.u32 	%rd107, %r81, 8;
	add.s64 	%rd108, %rd3, %rd107;
	ld.global.f64 	%fd73, [%rd108];
	add.s64 	%rd109, %rd2, %rd107;
	ld.global.f64 	%fd74, [%rd109];
	add.f64 	%fd75, %fd73, %fd74;
	add.s64 	%rd110, %rd1, %rd107;
	st.global.f64 	[%rd110], %fd75;
	add.s32 	%r82, %r81, %r65;
	mul.wide.u32 	%rd111, %r82, 8;
	add.s64 	%rd112, %rd3, %rd111;
	ld.global.f64 	%fd76, [%rd112];
	add.s64 	%rd113, %rd2, %rd111;
	ld.global.f64 	%fd77, [%rd113];
	add.f64 	%fd78, %fd76, %fd77;
	add.s64 	%rd114, %rd1, %rd111;
	st.global.f64 	[%rd114], %fd78;
	add.s32 	%r83, %r82, %r65;
	mul.wide.u32 	%rd115, %r83, 8;
	add.s64 	%rd116, %rd3, %rd115;
	ld.global.f64 	%fd79, [%rd116];
	add.s64 	%rd117, %rd2, %rd115;
	ld.global.f64 	%fd80, [%rd117];
	add.f64 	%fd81, %fd79, %fd80;
	add.s64 	%rd118, %rd1, %rd115;
	st.global.f64 	[%rd118], %fd81;
	add.s32 	%r84, %r83, %r65;
	mul.wide.u32 	%rd119, %r84, 8;
	add.s64 	%rd120, %rd3, %rd119;
	ld.global.f64 	%fd82, [%rd120];
	add.s64 	%rd121, %rd2, %rd119;
	ld.global.f64 	%fd83, [%rd121];
	add.f64 	%fd84, %fd82, %fd83;
	add.s64 	%rd122, %rd1, %rd119;
	st.global.f64 	[%rd122], %fd84;
	add.s32 	%r104, %r104, 4;
$L__BB2_10:
	setp.eq.s32 	%p8, %r59, 0;
	@%p8 bra 	$L__BB2_13;
	mad.lo.s32 	%r85, %r104, %r65, %r55;
	mul.wide.u32 	%rd126, %r85, 8;
	mul.wide.u32 	%rd5, %r65, 8;
	neg.s32 	%r106, %r59;
$L__BB2_12:
	.pragma "nounroll";
	add.s64 	%rd123, %rd3, %rd126;
	ld.global.f64 	%fd85, [%rd123];
	add.s64 	%rd124, %rd2, %rd126;
	ld.global.f64 	%fd86, [%rd124];
	add.f64 	%fd87, %fd85, %fd86;
	add.s64 	%rd125, %rd1, %rd126;
	st.global.f64 	[%rd125], %fd87;
	add.s64 	%rd126, %rd126, %rd5;
	add.s32 	%r106, %r106, 1;
	setp.ne.s32 	%p9, %r106, 0;
	@%p9 bra 	$L__BB2_12;
$L__BB2_13:
	ret;

}


// ===== COMPILED SASS (sm_100) =====

	.target	sm_100

	.elftype	@"ET_EXEC"


//--------------------- .note.nv.tkinfo           --------------------------
	.section	.note.nv.tkinfo,"",@"SHT_NOTE"
	.sectionflags	@"SHF_NOTE_NV_TKINFO"
	.tkinfo
        /*0018*/ 	.word	0x00000002
        /*0030*/ 	.string	""
        /*0030*/ 	.string	"ptxas"
        /*0030*/ 	.string	"Cuda compilation tools, release 13.0, V13.0.88"
        /*0030*/ 	.string	"Build cuda_13.0.r13.0/compiler.36424714_0"
        /*0030*/ 	.string	"-arch sm_100 -m 64 "



//--------------------- .note.nv.cuinfo           --------------------------
	.section	.note.nv.cuinfo,"",@"SHT_NOTE"
	.sectionflags	@"SHF_NOTE_NV_CUINFO"
        /*0018*/ 	.short	0x0002
        /*001a*/ 	.short	0x0064
        /*001c*/ 	.short	0x0082
	.zero		2


//--------------------- .nv.info                  --------------------------
	.section	.nv.info,"",@"SHT_CUDA_INFO"
	.align	4


	//----- nvinfo : EIATTR_REGCOUNT
	.align		4
        /*0000*/ 	.byte	0x04, 0x2f
        /*0002*/ 	.short	(.L_1 - .L_0)
	.align		4
.L_0:
        /*0004*/ 	.word	index@(_Z8vecAdd_1PdS_S_i)
        /*0008*/ 	.word	0x0000000e


	//----- nvinfo : EIATTR_FRAME_SIZE
	.align		4
.L_1:
        /*000c*/ 	.byte	0x04, 0x11
        /*000e*/ 	.short	(.L_3 - .L_2)
	.align		4
.L_2:
        /*0010*/ 	.word	index@(_Z8vecAdd_1PdS_S_i)
        /*0014*/ 	.word	0x00000000


	//----- nvinfo : EIATTR_REGCOUNT
	.align		4
.L_3:
        /*0018*/ 	.byte	0x04, 0x2f
        /*001a*/ 	.short	(.L_5 - .L_4)
	.align		4
.L_4:
        /*001c*/ 	.word	index@(_Z8vecAdd_2PdS_S_i)
        /*0020*/ 	.word	0x00000018


	//----- nvinfo : EIATTR_FRAME_SIZE
	.align		4
.L_5:
        /*0024*/ 	.byte	0x04, 0x11
        /*0026*/ 	.short	(.L_7 - .L_6)
	.align		4
.L_6:
        /*0028*/ 	.word	index@(_Z8vecAdd_2PdS_S_i)
        /*002c*/ 	.word	0x00000000


	//----- nvinfo : EIATTR_REGCOUNT
	.align		4
.L_7:
        /*0030*/ 	.byte	0x04, 0x2f
        /*0032*/ 	.short	(.L_9 - .L_8)
	.align		4
.L_8:
        /*0034*/ 	.word	index@(_Z8vecAdd_3PdS_S_i)
        /*0038*/ 	.word	0x00000028


	//----- nvinfo : EIATTR_FRAME_SIZE
	.align		4
.L_9:
        /*003c*/ 	.byte	0x04, 0x11
        /*003e*/ 	.short	(.L_11 - .L_10)
	.align		4
.L_10:
        /*0040*/ 	.word	index@(_Z8vecAdd_3PdS_S_i)
        /*0044*/ 	.word	0x00000000


	//----- nvinfo : EIATTR_MIN_STACK_SIZE
	.align		4
.L_11:
        /*0048*/ 	.byte	0x04, 0x12
        /*004a*/ 	.short	(.L_13 - .L_12)
	.align		4
.L_12:
        /*004c*/ 	.word	index@(_Z8vecAdd_3PdS_S_i)
        /*0050*/ 	.word	0x00000000


	//----- nvinfo : EIATTR_MIN_STACK_SIZE
	.align		4
.L_13:
        /*0054*/ 	.byte	0x04, 0x12
        /*0056*/ 	.short	(.L_15 - .L_14)
	.align		4
.L_14:
        /*0058*/ 	.word	index@(_Z8vecAdd_2PdS_S_i)
        /*005c*/ 	.word	0x00000000


	//----- nvinfo : EIATTR_MIN_STACK_SIZE
	.align		4
.L_15:
        /*0060*/ 	.byte	0x04, 0x12
        /*0062*/ 	.short	(.L_17 - .L_16)
	.align		4
.L_16:
        /*0064*/ 	.word	index@(_Z8vecAdd_1PdS_S_i)
        /*0068*/ 	.word	0x00000000
.L_17:


//--------------------- .nv.compat                --------------------------
	.section	.nv.compat,"",@"SHT_CUDA_COMPAT_INFO"
	.align	4
        /*0000*/ 	.byte	0x02, 0x09, 0x00, 0x00, 0x02, 0x02, 0x01, 0x00, 0x02, 0x05, 0x05, 0x00, 0x03, 0x07, 0x01, 0x01
        /*0010*/ 	.byte	0x02, 0x03, 0x00, 0x00, 0x02, 0x06, 0x01, 0x00, 0x04, 0x0b, 0x08, 0x00, 0x01, 0x00, 0x00, 0x00
        /*0020*/ 	.byte	0x00, 0x00, 0x00, 0x00


//--------------------- .nv.info._Z8vecAdd_3PdS_S_i --------------------------
	.section	.nv.info._Z8vecAdd_3PdS_S_i,"",@"SHT_CUDA_INFO"
	.sectionflags	@""
	.align	4


	//----- nvinfo : EIATTR_CUDA_API_VERSION
	.align		4
        /*0000*/ 	.byte	0x04, 0x37
        /*0002*/ 	.short	(.L_19 - .L_18)
.L_18:
        /*0004*/ 	.word	0x00000082


	//----- nvinfo : EIATTR_KPARAM_INFO
	.align		4
.L_19:
        /*0008*/ 	.byte	0x04, 0x17
        /*000a*/ 	.short	(.L_21 - .L_20)
.L_20:
        /*000c*/ 	.word	0x00000000
        /*0010*/ 	.short	0x0003
        /*0012*/ 	.short	0x0018
        /*0014*/ 	.byte	0x00, 0xf0, 0x11, 0x00


	//----- nvinfo : EIATTR_KPARAM_INFO
	.align		4
.L_21:
        /*0018*/ 	.byte	0x04, 0x17
        /*001a*/ 	.short	(.L_23 - .L_22)
.L_22:
        /*001c*/ 	.word	0x00000000
        /*0020*/ 	.short	0x0002
        /*0022*/ 	.short	0x0010
        /*0024*/ 	.byte	0x00, 0xf5, 0x21, 0x00


	//----- nvinfo : EIATTR_KPARAM_INFO
	.align		4
.L_23:
        /*0028*/ 	.byte	0x04, 0x17
        /*002a*/ 	.short	(.L_25 - .L_24)
.L_24:
        /*002c*/ 	.word	0x00000000
        /*0030*/ 	.short	0x0001
        /*0032*/ 	.short	0x0008
        /*0034*/ 	.byte	0x00, 0xf5, 0x21, 0x00


	//----- nvinfo : EIATTR_KPARAM_INFO
	.align		4
.L_25:
        /*0038*/ 	.byte	0x04, 0x17
        /*003a*/ 	.short	(.L_27 - .L_26)
.L_26:
        /*003c*/ 	.word	0x00000000
        /*0040*/ 	.short	0x0000
        /*0042*/ 	.short	0x0000
        /*0044*/ 	.byte	0x00, 0xf5, 0x21, 0x00


	//----- nvinfo : EIATTR_SPARSE_MMA_MASK
	.align		4
.L_27:
        /*0048*/ 	.byte	0x03, 0x50
        /*004a*/ 	.short	0x0000


	//----- nvinfo : EIATTR_MAXREG_COUNT
	.align		4
        /*004c*/ 	.byte	0x03, 0x1b
        /*004e*/ 	.short	0x00ff


	//----- nvinfo : EIATTR_MERCURY_ISA_VERSION
	.align		4
        /*0050*/ 	.byte	0x03, 0x5f
        /*0052*/ 	.short	0x0101


	//----- nvinfo : EIATTR_VRC_CTA_INIT_COUNT
	.align		4
        /*0054*/ 	.byte	0x02, 0x4a
	.zero		1
	.zero		1


	//----- nvinfo : EIATTR_EXIT_INSTR_OFFSETS
	.align		4
        /*0058*/ 	.byte	0x04, 0x1c
        /*005a*/ 	.short	(.L_29 - .L_28)


	//   ....[0]....
.L_28:
        /*005c*/ 	.word	0x00000030


	//   ....[1]....
        /*0060*/ 	.word	0x00000a30


	//   ....[2]....
        /*0064*/ 	.word	0x00000ec0


	//   ....[3]....
        /*0068*/ 	.word	0x00001150


	//   ....[4]....
        /*006c*/ 	.word	0x00001290


	//----- nvinfo : EIATTR_CBANK_PARAM_SIZE
	.align		4
.L_29:
        /*0070*/ 	.byte	0x03, 0x19
        /*0072*/ 	.short	0x001c


	//----- nvinfo : EIATTR_PARAM_CBANK
	.align		4
        /*0074*/ 	.byte	0x04, 0x0a
        /*0076*/ 	.short	(.L_31 - .L_30)
	.align		4
.L_30:
        /*0078*/ 	.word	index@(.nv.constant0._Z8vecAdd_3PdS_S_i)
        /*007c*/ 	.short	0x0380
        /*007e*/ 	.short	0x001c


	//----- nvinfo : EIATTR_SW_WAR
	.align		4
.L_31:
        /*0080*/ 	.byte	0x04, 0x36
        /*0082*/ 	.short	(.L_33 - .L_32)
.L_32:
        /*0084*/ 	.word	0x00000008
.L_33:


//--------------------- .nv.info._Z8vecAdd_2PdS_S_i --------------------------
	.section	.nv.info._Z8vecAdd_2PdS_S_i,"",@"SHT_CUDA_INFO"
	.sectionflags	@""
	.align	4


	//----- nvinfo : EIATTR_CUDA_API_VERSION
	.align		4
        /*0000*/ 	.byte	0x04, 0x37
        /*0002*/ 	.short	(.L_35 - .L_34)
.L_34:
        /*0004*/ 	.word	0x00000082


	//----- nvinfo : EIATTR_KPARAM_INFO
	.align		4
.L_35:
        /*0008*/ 	.byte	0x04, 0x17
        /*000a*/ 	.short	(.L_37 - .L_36)
.L_36:
        /*000c*/ 	.word	0x00000000
        /*0010*/ 	.short	0x0003
        /*0012*/ 	.short	0x0018
        /*0014*/ 	.byte	0x00, 0xf0, 0x11, 0x00


	//----- nvinfo : EIATTR_KPARAM_INFO
	.align		4
.L_37:
        /*0018*/ 	.byte	0x04, 0x17
        /*001a*/ 	.short	(.L_39 - .L_38)
.L_38:
        /*001c*/ 	.word	0x00000000
        /*0020*/ 	.short	0x0002
        /*0022*/ 	.short	0x0010
        /*0024*/ 	.byte	0x00, 0xf5, 0x21, 0x00


	//----- nvinfo : EIATTR_KPARAM_INFO
	.align		4
.L_39:
        /*0028*/ 	.byte	0x04, 0x17
        /*002a*/ 	.short	(.L_41 - .L_40)
.L_40:
        /*002c*/ 	.word	0x00000000
        /*0030*/ 	.short	0x0001
        /*0032*/ 	.short	0x0008
        /*0034*/ 	.byte	0x00, 0xf5, 0x21, 0x00


	//----- nvinfo : EIATTR_KPARAM_INFO
	.align		4
.L_41:
        /*0038*/ 	.byte	0x04, 0x17
        /*003a*/ 	.short	(.L_43 - .L_42)
.L_42:
        /*003c*/ 	.word	0x00000000
        /*0040*/ 	.short	0x0000
        /*0042*/ 	.short	0x0000
        /*0044*/ 	.byte	0x00, 0xf5, 0x21, 0x00


	//----- nvinfo : EIATTR_SPARSE_MMA_MASK
	.align		4
.L_43:
        /*0048*/ 	.byte	0x03, 0x50
        /*004a*/ 	.short	0x0000


	//----- nvinfo : EIATTR_MAXREG_COUNT
	.align		4
        /*004c*/ 	.byte	0x03, 0x1b
        /*004e*/ 	.short	0x00ff


	//----- nvinfo : EIATTR_MERCURY_ISA_VERSION
	.align		4
        /*0050*/ 	.byte	0x03, 0x5f
        /*0052*/ 	.short	0x0101


	//----- nvinfo : EIATTR_VRC_CTA_INIT_COUNT
	.align		4
        /*0054*/ 	.byte	0x02, 0x4a
	.zero		1
	.zero		1


	//----- nvinfo : EIATTR_EXIT_INSTR_OFFSETS
	.align		4
        /*0058*/ 	.byte	0x04, 0x1c
        /*005a*/ 	.short	(.L_45 - .L_44)


	//   ....[0]....
.L_44:
        /*005c*/ 	.word	0x00000030


	//   ....[1]....
        /*0060*/ 	.word	0x00000660


	//   ....[2]....
        /*0064*/ 	.word	0x000009f0


	//   ....[3]....
        /*0068*/ 	.word	0x00000c80


	//   ....[4]....
        /*006c*/ 	.word	0x00000e80


	//----- nvinfo : EIATTR_CBANK_PARAM_SIZE
	.align		4
.L_45:
        /*0070*/ 	.byte	0x03, 0x19
        /*0072*/ 	.short	0x001c


	//----- nvinfo : EIATTR_PARAM_CBANK
	.align		4
        /*0074*/ 	.byte	0x04, 0x0a
        /*0076*/ 	.short	(.L_47 - .L_46)
	.align		4
.L_46:
        /*0078*/ 	.word	index@(.nv.constant0._Z8vecAdd_2PdS_S_i)
        /*007c*/ 	.short	0x0380
        /*007e*/ 	.short	0x001c


	//----- nvinfo : EIATTR_SW_WAR
	.align		4
.L_47:
        /*0080*/ 	.byte	0x04, 0x36
        /*0082*/ 	.short	(.L_49 - .L_48)
.L_48:
        /*0084*/ 	.word	0x00000008
.L_49:


//--------------------- .nv.info._Z8vecAdd_1PdS_S_i --------------------------
	.section	.nv.info._Z8vecAdd_1PdS_S_i,"",@"SHT_CUDA_INFO"
	.sectionflags	@""
	.align	4


	//----- nvinfo : EIATTR_CUDA_API_VERSION
	.align		4
        /*0000*/ 	.byte	0x04, 0x37
        /*0002*/ 	.short	(.L_51 - .L_50)
.L_50:
        /*0004*/ 	.word	0x00000082


	//----- nvinfo : EIATTR_KPARAM_INFO
	.align		4
.L_51:
        /*0008*/ 	.byte	0x04, 0x17
        /*000a*/ 	.short	(.L_53 - .L_52)
.L_52:
        /*000c*/ 	.word	0x00000000
        /*0010*/ 	.short	0x0003
        /*0012*/ 	.short	0x0018
        /*0014*/ 	.byte	0x00, 0xf0, 0x11, 0x00


	//----- nvinfo : EIATTR_KPARAM_INFO
	.align		4
.L_53:
        /*0018*/ 	.byte	0x04, 0x17
        /*001a*/ 	.short	(.L_55 - .L_54)
.L_54:
        /*001c*/ 	.word	0x00000000
        /*0020*/ 	.short	0x0002
        /*0022*/ 	.short	0x0010
        /*0024*/ 	.byte	0x00, 0xf5, 0x21, 0x00


	//----- nvinfo : EIATTR_KPARAM_INFO
	.align		4
.L_55:
        /*0028*/ 	.byte	0x04, 0x17
        /*002a*/ 	.short	(.L_57 - .L_56)
.L_56:
        /*002c*/ 	.word	0x00000000
        /*0030*/ 	.short	0x0001
        /*0032*/ 	.short	0x0008
        /*0034*/ 	.byte	0x00, 0xf5, 0x21, 0x00


	//----- nvinfo : EIATTR_KPARAM_INFO
	.align		4
.L_57:
        /*0038*/ 	.byte	0x04, 0x17
        /*003a*/ 	.short	(.L_59 - .L_58)
.L_58:
        /*003c*/ 	.word	0x00000000
        /*0040*/ 	.short	0x0000
        /*0042*/ 	.short	0x0000
        /*0044*/ 	.byte	0x00, 0xf5, 0x21, 0x00


	//----- nvinfo : EIATTR_SPARSE_MMA_MASK
	.align		4
.L_59:
        /*0048*/ 	.byte	0x03, 0x50
        /*004a*/ 	.short	0x0000


	//----- nvinfo : EIATTR_MAXREG_COUNT
	.align		4
        /*004c*/ 	.byte	0x03, 0x1b
        /*004e*/ 	.short	0x00ff


	//----- nvinfo : EIATTR_MERCURY_ISA_VERSION
	.align		4
        /*0050*/ 	.byte	0x03, 0x5f
        /*0052*/ 	.short	0x0101


	//----- nvinfo : EIATTR_VRC_CTA_INIT_COUNT
	.align		4
        /*0054*/ 	.byte	0x02, 0x4a
	.zero		1
	.zero		1


	//----- nvinfo : EIATTR_EXIT_INSTR_OFFSETS
	.align		4
        /*0058*/ 	.byte	0x04, 0x1c
        /*005a*/ 	.short	(.L_61 - .L_60)


	//   ....[0]....
.L_60:
        /*005c*/ 	.word	0x00000070


	//   ....[1]....
        /*0060*/ 	.word	0x00000130


	//----- nvinfo : EIATTR_CBANK_PARAM_SIZE
	.align		4
.L_61:
        /*0064*/ 	.byte	0x03, 0x19
        /*0066*/ 	.short	0x001c


	//----- nvinfo : EIATTR_PARAM_CBANK
	.align		4
        /*0068*/ 	.byte	0x04, 0x0a
        /*006a*/ 	.short	(.L_63 - .L_62)
	.align		4
.L_62:
        /*006c*/ 	.word	index@(.nv.constant0._Z8vecAdd_1PdS_S_i)
        /*0070*/ 	.short	0x0380
        /*0072*/ 	.short	0x001c


	//----- nvinfo : EIATTR_SW_WAR
	.align		4
.L_63:
        /*0074*/ 	.byte	0x04, 0x36
        /*0076*/ 	.short	(.L_65 - .L_64)
.L_64:
        /*0078*/ 	.word	0x00000008
.L_65:


//--------------------- .nv.callgraph             --------------------------
	.section	.nv.callgraph,"",@"SHT_CUDA_CALLGRAPH"
	.align	4
	.sectionentsize	8
	.align		4
        /*0000*/ 	.word	0x00000000
	.align		4
        /*0004*/ 	.word	0xffffffff
	.align		4
        /*0008*/ 	.word	0x00000000
	.align		4
        /*000c*/ 	.word	0xfffffffe
	.align		4
        /*0010*/ 	.word	0x00000000
	.align		4
        /*0014*/ 	.word	0xfffffffd
	.align		4
        /*0018*/ 	.word	0x00000000
	.align		4
        /*001c*/ 	.word	0xfffffffc


//--------------------- .text._Z8vecAdd_3PdS_S_i  --------------------------
	.section	.text._Z8vecAdd_3PdS_S_i,"ax",@progbits
	.align	128
        .global         _Z8vecAdd_3PdS_S_i
        .type           _Z8vecAdd_3PdS_S_i,@function
        .size           _Z8vecAdd_3PdS_S_i,(.L_x_13 - _Z8vecAdd_3PdS_S_i)
        .other          _Z8vecAdd_3PdS_S_i,@"STO_CUDA_ENTRY STV_DEFAULT"
_Z8vecAdd_3PdS_S_i:
.text._Z8vecAdd_3PdS_S_i:
[----:B------:R-:W-:Y:S08]  /*0000*/  LDC R1, c[0x0][0x37c] ;  /* 0x0000df00ff017b82 */ /* 0x000ff00000000800 */
[----:B------:R-:W0:Y:S02]  /*0010*/  LDC R0, c[0x0][0x398] ;  /* 0x0000e600ff007b82 */ /* 0x000e240000000800 */
[----:B0-----:R-:W-:-:S13]  /*0020*/  ISETP.GE.AND P0, PT, R0, 0x1, PT ;  /* 0x000000010000780c */ /* 0x001fda0003f06270 */
[----:B------:R-:W-:Y:S05]  /*0030*/  @!P0 EXIT ;  /* 0x000000000000894d */ /* 0x000fea0003800000 */
[----:B------:R-:W0:Y:S01]  /*0040*/  S2R R3, SR_TID.X ;  /* 0x0000000000037919 */ /* 0x000e220000002100 */
[----:B------:R-:W-:Y:S01]  /*0050*/  IADD3 R2, PT, PT, R0, -0x1, RZ ;  /* 0xffffffff00027810 */ /* 0x000fe20007ffe0ff */
[----:B------:R-:W1:Y:S01]  /*0060*/  LDCU.64 UR4, c[0x0][0x358] ;  /* 0x00006b00ff0477ac */ /* 0x000e620008000a00 */
[----:B------:R-:W-:Y:S02]  /*0070*/  HFMA2 R4, -RZ, RZ, 0, 0 ;  /* 0x00000000ff047431 */ /* 0x000fe400000001ff */
[----:B------:R-:W-:-:S13]  /*0080*/  ISETP.GE.U32.AND P0, PT, R2, 0xf, PT ;  /* 0x0000000f0200780c */ /* 0x000fda0003f06070 */
[----:B------:R-:W-:Y:S05]  /*0090*/  @!P0 BRA `(.L_x_0) ;  /* 0x0000000800608947 */ /* 0x000fea0003800000 */
[----:B0-----:R-:W-:Y:S02]  /*00a0*/  MOV R10, R3 ;  /* 0x00000003000a7202 */ /* 0x001fe40000000f00 */
[----:B------:R-:W-:Y:S02]  /*00b0*/  LOP3.LUT R4, R0, 0x7ffffff0, RZ, 0xc0, !PT ;  /* 0x7ffffff000047812 */ /* 0x000fe400078ec0ff */
[----:B------:R-:W-:Y:S01]  /*00c0*/  IADD3 R12, PT, PT, R10, R0, RZ ;  /* 0x000000000a0c7210 */ /* 0x000fe20007ffe0ff */
[C-C-:B------:R-:W-:Y:S01]  /*00d0*/  IMAD R7, R0.reuse, 0x3, R10.reuse ;  /* 0x0000000300077824 */ /* 0x140fe200078e020a */
[CC--:B------:R-:W-:Y:S01]  /*00e0*/  LEA R5, R0.reuse, R10.reuse, 0x1 ;  /* 0x0000000a00057211 */ /* 0x0c0fe200078e08ff */
[C-C-:B------:R-:W-:Y:S01]  /*00f0*/  IMAD R11, R0.reuse, 0x5, R10.reuse ;  /* 0x00000005000b7824 */ /* 0x140fe200078e020a */
[CC--:B------:R-:W-:Y:S01]  /*0100*/  LEA R9, R0.reuse, R10.reuse, 0x2 ;  /* 0x0000000a00097211 */ /* 0x0c0fe200078e10ff */
[C-C-:B------:R-:W-:Y:S01]  /*0110*/  IMAD R13, R0.reuse, 0x6, R10.reuse ;  /* 0x00000006000d7824 */ /* 0x140fe200078e020a */
[C---:B------:R-:W-:Y:S01]  /*0120*/  LEA R17, R0.reuse, R10, 0x3 ;  /* 0x0000000a00117211 */ /* 0x040fe200078e18ff */
[--C-:B------:R-:W-:Y:S01]  /*0130*/  IMAD R15, R0, 0x7, R10.reuse ;  /* 0x00000007000f7824 */ /* 0x100fe200078e020a */
[----:B------:R-:W-:Y:S01]  /*0140*/  IADD3 R2, PT, PT, -R4, RZ, RZ ;  /* 0x000000ff04027210 */ /* 0x000fe20007ffe1ff */
[----:B------:R-:W-:-:S02]  /*0150*/  IMAD R19, R0, 0x9, R10 ;  /* 0x0000000900137824 */ /* 0x000fc400078e020a */
[C-C-:B------:R-:W-:Y:S02]  /*0160*/  IMAD R21, R0.reuse, 0xa, R10.reuse ;  /* 0x0000000a00157824 */ /* 0x140fe400078e020a */
[C-C-:B------:R-:W-:Y:S02]  /*0170*/  IMAD R33, R0.reuse, 0xb, R10.reuse ;  /* 0x0000000b00217824 */ /* 0x140fe400078e020a */
[C-C-:B------:R-:W-:Y:S02]  /*0180*/  IMAD R35, R0.reuse, 0xc, R10.reuse ;  /* 0x0000000c00237824 */ /* 0x140fe400078e020a */
[C-C-:B------:R-:W-:Y:S02]  /*0190*/  IMAD R37, R0.reuse, 0xd, R10.reuse ;  /* 0x0000000d00257824 */ /* 0x140fe400078e020a */
[C-C-:B------:R-:W-:Y:S02]  /*01a0*/  IMAD R6, R0.reuse, 0xe, R10.reuse ;  /* 0x0000000e00067824 */ /* 0x140fe400078e020a */
[----:B------:R-:W-:-:S07]  /*01b0*/  IMAD R8, R0, 0xf, R10 ;  /* 0x0000000f00087824 */ /* 0x000fce00078e020a */
.L_x_1:
[----:B------:R-:W0:Y:S08]  /*01c0*/  LDC.64 R30, c[0x0][0x380] ;  /* 0x0000e000ff1e7b82 */ /* 0x000e300000000a00 */
[----:B--2---:R-:W2:Y:S01]  /*01d0*/  LDC.64 R22, c[0x0][0x388] ;  /* 0x0000e200ff167b82 */ /* 0x004ea20000000a00 */
[----:B0-----:R-:W-:-:S06]  /*01e0*/  IMAD.WIDE.U32 R26, R10, 0x8, R30 ;  /* 0x000000080a1a7825 */ /* 0x001fcc00078e001e */
[----:B-1----:R-:W3:Y:S01]  /*01f0*/  LDG.E.64 R26, desc[UR4][R26.64] ;  /* 0x000000041a1a7981 */ /* 0x002ee2000c1e1b00 */
[----:B--2---:R-:W-:-:S05]  /*0200*/  IMAD.WIDE.U32 R24, R10, 0x8, R22 ;  /* 0x000000080a187825 */ /* 0x004fca00078e0016 */
[----:B------:R0:W3:Y:S02]  /*0210*/  LDG.E.64 R28, desc[UR4][R24.64] ;  /* 0x00000004181c7981 */ /* 0x0000e4000c1e1b00 */
[----:B0-----:R-:W0:Y:S01]  /*0220*/  LDC.64 R24, c[0x0][0x390] ;  /* 0x0000e400ff187b82 */ /* 0x001e220000000a00 */
[----:B---3--:R-:W-:Y:S01]  /*0230*/  DADD R28, R26, R28 ;  /* 0x000000001a1c7229 */ /* 0x008fe2000000001c */
[----:B0-----:R-:W-:-:S06]  /*0240*/  IMAD.WIDE.U32 R26, R10, 0x8, R24 ;  /* 0x000000080a1a7825 */ /* 0x001fcc00078e0018 */
[----:B------:R0:W-:Y:S02]  /*0250*/  STG.E.64 desc[UR4][R26.64], R28 ;  /* 0x0000001c1a007986 */ /* 0x0001e4000c101b04 */
[----:B0-----:R-:W-:-:S04]  /*0260*/  IMAD.WIDE.U32 R26, R12, 0x8, R30 ;  /* 0x000000080c1a7825 */ /* 0x001fc800078e001e */
[C---:B------:R-:W-:Y:S02]  /*0270*/  IMAD.WIDE.U32 R28, R12.reuse, 0x8, R22 ;  /* 0x000000080c1c7825 */ /* 0x040fe400078e0016 */
[----:B------:R-:W2:Y:S04]  /*0280*/  LDG.E.64 R26, desc[UR4][R26.64] ;  /* 0x000000041a1a7981 */ /* 0x000ea8000c1e1b00 */
[----:B------:R-:W2:Y:S02]  /*0290*/  LDG.E.64 R28, desc[UR4][R28.64] ;  /* 0x000000041c1c7981 */ /* 0x000ea4000c1e1b00 */
[----:B--2---:R-:W-:Y:S01]  /*02a0*/  DADD R28, R26, R28 ;  /* 0x000000001a1c7229 */ /* 0x004fe2000000001c */
[----:B------:R-:W-:-:S06]  /*02b0*/  IMAD.WIDE.U32 R26, R12, 0x8, R24 ;  /* 0x000000080c1a7825 */ /* 0x000fcc00078e0018 */
        /* <DEDUP_REMOVED lines=86> */
[----:B------:R-:W-:Y:S02]  /*0820*/  IMAD.WIDE.U32 R26, R6, 0x8, R22 ;  /* 0x00000008061a7825 */ /* 0x000fe400078e0016 */
[----:B------:R-:W2:Y:S04]  /*0830*/  LDG.E.64 R28, desc[UR4][R28.64] ;  /* 0x000000041c1c7981 */ /* 0x000ea8000c1e1b00 */
[----:B------:R-:W2:Y:S01]  /*0840*/  LDG.E.64 R26, desc[UR4][R26.64] ;  /* 0x000000041a1a7981 */ /* 0x000ea2000c1e1b00 */
[----:B------:R-:W-:-:S04]  /*0850*/  IMAD.WIDE.U32 R30, R8, 0x8, R30 ;  /* 0x00000008081e7825 */ /* 0x000fc800078e001e */
[----:B------:R-:W-:Y:S01]  /*0860*/  IMAD.WIDE.U32 R22, R8, 0x8, R22 ;  /* 0x0000000808167825 */ /* 0x000fe200078e0016 */
[----:B--2---:R-:W-:-:S03]  /*0870*/  DADD R26, R28, R26 ;  /* 0x000000001c1a7229 */ /* 0x004fc6000000001a */
[----:B------:R-:W-:-:S05]  /*0880*/  IMAD.WIDE.U32 R28, R6, 0x8, R24 ;  /* 0x00000008061c7825 */ /* 0x000fca00078e0018 */
[----:B------:R2:W-:Y:S04]  /*0890*/  STG.E.64 desc[UR4][R28.64], R26 ;  /* 0x0000001a1c007986 */ /* 0x0005e8000c101b04 */
[----:B------:R-:W3:Y:S04]  /*08a0*/  LDG.E.64 R30, desc[UR4][R30.64] ;  /* 0x000000041e1e7981 */ /* 0x000ee8000c1e1b00 */
[----:B------:R-:W3:Y:S01]  /*08b0*/  LDG.E.64 R22, desc[UR4][R22.64] ;  /* 0x0000000416167981 */ /* 0x000ee2000c1e1b00 */
[----:B------:R-:W-:-:S04]  /*08c0*/  IADD3 R2, PT, PT, R2, 0x10, RZ ;  /* 0x0000001002027810 */ /* 0x000fc80007ffe0ff */
[----:B------:R-:W-:Y:S01]  /*08d0*/  ISETP.NE.AND P0, PT, R2, RZ, PT ;  /* 0x000000ff0200720c */ /* 0x000fe20003f05270 */
[----:B------:R-:W-:Y:S01]  /*08e0*/  IMAD.WIDE.U32 R24, R8, 0x8, R24 ;  /* 0x0000000808187825 */ /* 0x000fe200078e0018 */
[C---:B------:R-:W-:Y:S02]  /*08f0*/  LEA R12, R0.reuse, R12, 0x4 ;  /* 0x0000000c000c7211 */ /* 0x040fe400078e20ff */
[C---:B------:R-:W-:Y:S02]  /*0900*/  LEA R5, R0.reuse, R5, 0x4 ;  /* 0x0000000500057211 */ /* 0x040fe400078e20ff */
[C---:B------:R-:W-:Y:S02]  /*0910*/  LEA R7, R0.reuse, R7, 0x4 ;  /* 0x0000000700077211 */ /* 0x040fe400078e20ff */
[C---:B------:R-:W-:Y:S02]  /*0920*/  LEA R9, R0.reuse, R9, 0x4 ;  /* 0x0000000900097211 */ /* 0x040fe400078e20ff */
[----:B------:R-:W-:-:S02]  /*0930*/  LEA R11, R0, R11, 0x4 ;  /* 0x0000000b000b7211 */ /* 0x000fc400078e20ff */
[C---:B------:R-:W-:Y:S02]  /*0940*/  LEA R13, R0.reuse, R13, 0x4 ;  /* 0x0000000d000d7211 */ /* 0x040fe400078e20ff */
        /* <DEDUP_REMOVED lines=9> */
[----:B------:R-:W-:Y:S01]  /*09e0*/  LEA R10, R0, R10, 0x4 ;  /* 0x0000000a000a7211 */ /* 0x000fe200078e20ff */
[----:B---3--:R-:W-:-:S07]  /*09f0*/  DADD R22, R30, R22 ;  /* 0x000000001e167229 */ /* 0x008fce0000000016 */
[----:B------:R2:W-:Y:S01]  /*0a00*/  STG.E.64 desc[UR4][R24.64], R22 ;  /* 0x0000001618007986 */ /* 0x0005e2000c101b04 */
[----:B------:R-:W-:Y:S05]  /*0a10*/  @P0 BRA `(.L_x_1) ;  /* 0xfffffff400e80947 */ /* 0x000fea000383ffff */
.L_x_0:
[----:B------:R-:W-:-:S13]  /*0a20*/  LOP3.LUT P0, R2, R0, 0xf, RZ, 0xc0, !PT ;  /* 0x0000000f00027812 */ /* 0x000fda000780c0ff */
[----:B-1----:R-:W-:Y:S05]  /*0a30*/  @!P0 EXIT ;  /* 0x000000000000894d */ /* 0x002fea0003800000 */
[----:B------:R-:W-:Y:S02]  /*0a40*/  ISETP.GE.U32.AND P0, PT, R2, 0x8, PT ;  /* 0x000000080200780c */ /* 0x000fe40003f06070 */
[----:B------:R-:W-:-:S04]  /*0a50*/  LOP3.LUT R5, R0, 0x7, RZ, 0xc0, !PT ;  /* 0x0000000700057812 */ /* 0x000fc800078ec0ff */
[----:B------:R-:W-:-:S07]  /*0a60*/  ISETP.NE.AND P1, PT, R5, RZ, PT ;  /* 0x000000ff0500720c */ /* 0x000fce0003f25270 */
[----:B------:R-:W-:Y:S06]  /*0a70*/  @!P0 BRA `(.L_x_2) ;  /* 0x0000000400108947 */ /* 0x000fec0003800000 */
[----:B------:R-:W1:Y:S01]  /*0a80*/  LDC.64 R6, c[0x0][0x380] ;  /* 0x0000e000ff067b82 */ /* 0x000e620000000a00 */
[----:B0-----:R-:W-:-:S07]  /*0a90*/  IMAD R19, R4, R0, R3 ;  /* 0x0000000004137224 */ /* 0x001fce00078e0203 */
[----:B------:R-:W0:Y:S08]  /*0aa0*/  LDC.64 R8, c[0x0][0x388] ;  /* 0x0000e200ff087b82 */ /* 0x000e300000000a00 */
[----:B------:R-:W3:Y:S01]  /*0ab0*/  LDC.64 R10, c[0x0][0x390] ;  /* 0x0000e400ff0a7b82 */ /* 0x000ee20000000a00 */
[----:B-1----:R-:W-:-:S06]  /*0ac0*/  IMAD.WIDE.U32 R12, R19, 0x8, R6 ;  /* 0x00000008130c7825 */ /* 0x002fcc00078e0006 */
[----:B------:R-:W4:Y:S01]  /*0ad0*/  LDG.E.64 R12, desc[UR4][R12.64] ;  /* 0x000000040c0c7981 */ /* 0x000f22000c1e1b00 */
[----:B0-----:R-:W-:-:S06]  /*0ae0*/  IMAD.WIDE.U32 R14, R19, 0x8, R8 ;  /* 0x00000008130e7825 */ /* 0x001fcc00078e0008 */
[----:B------:R-:W4:Y:S01]  /*0af0*/  LDG.E.64 R14, desc[UR4][R14.64] ;  /* 0x000000040e0e7981 */ /* 0x000f22000c1e1b00 */
[C---:B--2---:R-:W-:Y:S01]  /*0b00*/  IADD3 R25, PT, PT, R19.reuse, R0, RZ ;  /* 0x0000000013197210 */ /* 0x044fe20007ffe0ff */
[----:B---3--:R-:W-:-:S04]  /*0b10*/  IMAD.WIDE.U32 R18, R19, 0x8, R10 ;  /* 0x0000000813127825 */ /* 0x008fc800078e000a */
[----:B------:R-:W-:-:S04]  /*0b20*/  IMAD.WIDE.U32 R20, R25, 0x8, R6 ;  /* 0x0000000819147825 */ /* 0x000fc800078e0006 */
[----:B------:R-:W-:Y:S01]  /*0b30*/  IMAD.WIDE.U32 R22, R25, 0x8, R8 ;  /* 0x0000000819167825 */ /* 0x000fe200078e0008 */
[----:B----4-:R-:W-:-:S07]  /*0b40*/  DADD R16, R12, R14 ;  /* 0x000000000c107229 */ /* 0x010fce000000000e */
[----:B------:R0:W-:Y:S04]  /*0b50*/  STG.E.64 desc[UR4][R18.64], R16 ;  /* 0x0000001012007986 */ /* 0x0001e8000c101b04 */
[----:B------:R-:W2:Y:S04]  /*0b60*/  LDG.E.64 R20, desc[UR4][R20.64] ;  /* 0x0000000414147981 */ /* 0x000ea8000c1e1b00 */
[----:B------:R-:W2:Y:S01]  /*0b70*/  LDG.E.64 R22, desc[UR4][R22.64] ;  /* 0x0000000416167981 */ /* 0x000ea2000c1e1b00 */
[C---:B------:R-:W-:Y:S01]  /*0b80*/  IADD3 R29, PT, PT, R25.reuse, R0, RZ ;  /* 0x00000000191d7210 */ /* 0x040fe20007ffe0ff */
[----:B------:R-:W-:-:S04]  /*0b90*/  IMAD.WIDE.U32 R14, R25, 0x8, R10 ;  /* 0x00000008190e7825 */ /* 0x000fc800078e000a */
[----:B------:R-:W-:-:S04]  /*0ba0*/  IMAD.WIDE.U32 R24, R29, 0x8, R6 ;  /* 0x000000081d187825 */ /* 0x000fc800078e0006 */
[----:B------:R-:W-:Y:S01]  /*0bb0*/  IMAD.WIDE.U32 R26, R29, 0x8, R8 ;  /* 0x000000081d1a7825 */ /* 0x000fe200078e0008 */
[----:B--2---:R-:W-:-:S07]  /*0bc0*/  DADD R12, R20, R22 ;  /* 0x00000000140c7229 */ /* 0x004fce0000000016 */
[----:B------:R1:W-:Y:S04]  /*0bd0*/  STG.E.64 desc[UR4][R14.64], R12 ;  /* 0x0000000c0e007986 */ /* 0x0003e8000c101b04 */
[----:B------:R-:W2:Y:S04]  /*0be0*/  LDG.E.64 R24, desc[UR4][R24.64] ;  /* 0x0000000418187981 */ /* 0x000ea8000c1e1b00 */
[----:B------:R-:W2:Y:S01]  /*0bf0*/  LDG.E.64 R26, desc[UR4][R26.64] ;  /* 0x000000041a1a7981 */ /* 0x000ea2000c1e1b00 */
[C---:B------:R-:W-:Y:S01]  /*0c00*/  IADD3 R31, PT, PT, R29.reuse, R0, RZ ;  /* 0x000000001d1f7210 */ /* 0x040fe20007ffe0ff */
[----:B0-----:R-:W-:-:S04]  /*0c10*/  IMAD.WIDE.U32 R18, R29, 0x8, R10 ;  /* 0x000000081d127825 */ /* 0x001fc800078e000a */
[----:B------:R-:W-:-:S04]  /*0c20*/  IMAD.WIDE.U32 R20, R31, 0x8, R6 ;  /* 0x000000081f147825 */ /* 0x000fc800078e0006 */
[----:B------:R-:W-:Y:S01]  /*0c30*/  IMAD.WIDE.U32 R22, R31, 0x8, R8 ;  /* 0x000000081f167825 */ /* 0x000fe200078e0008 */
[----:B--2---:R-:W-:-:S07]  /*0c40*/  DADD R16, R24, R26 ;  /* 0x0000000018107229 */ /* 0x004fce000000001a */
[----:B------:R0:W-:Y:S04]  /*0c50*/  STG.E.64 desc[UR4][R18.64], R16 ;  /* 0x0000001012007986 */ /* 0x0001e8000c101b04 */
[----:B------:R-:W2:Y:S04]  /*0c60*/  LDG.E.64 R20, desc[UR4][R20.64] ;  /* 0x0000000414147981 */ /* 0x000ea8000c1e1b00 */
[----:B------:R-:W2:Y:S01]  /*0c70*/  LDG.E.64 R22, desc[UR4][R22.64] ;  /* 0x0000000416167981 */ /* 0x000ea2000c1e1b00 */
[C---:B------:R-:W-:Y:S01]  /*0c80*/  IADD3 R29, PT, PT, R31.reuse, R0, RZ ;  /* 0x000000001f1d7210 */ /* 0x040fe20007ffe0ff */
[----:B-1----:R-:W-:-:S04]  /*0c90*/  IMAD.WIDE.U32 R14, R31, 0x8, R10 ;  /* 0x000000081f0e7825 */ /* 0x002fc800078e000a */
        /* <DEDUP_REMOVED lines=28> */
[----:B------:R-:W1:Y:S04]  /*0e60*/  LDG.E.64 R6, desc[UR4][R6.64] ;  /* 0x0000000406067981 */ /* 0x000e68000c1e1b00 */
[----:B------:R-:W1:Y:S01]  /*0e70*/  LDG.E.64 R8, desc[UR4][R8.64] ;  /* 0x0000000408087981 */ /* 0x000e62000c1e1b00 */
[----:B------:R-:W-:Y:S01]  /*0e80*/  IMAD.WIDE.U32 R10, R31, 0x8, R10 ;  /* 0x000000081f0a7825 */ /* 0x000fe200078e000a */
[----:B------:R-:W-:Y:S01]  /*0e90*/  IADD3 R4, PT, PT, R4, 0x8, RZ ;  /* 0x0000000804047810 */ /* 0x000fe20007ffe0ff */
[----:B-1----:R-:W-:-:S07]  /*0ea0*/  DADD R12, R6, R8 ;  /* 0x00000000060c7229 */ /* 0x002fce0000000008 */
[----:B------:R3:W-:Y:S04]  /*0eb0*/  STG.E.64 desc[UR4][R10.64], R12 ;  /* 0x0000000c0a007986 */ /* 0x0007e8000c101b04 */
.L_x_2:
[----:B------:R-:W-:Y:S05]  /*0ec0*/  @!P1 EXIT ;  /* 0x000000000000994d */ /* 0x000fea0003800000 */
[----:B------:R-:W-:Y:S02]  /*0ed0*/  ISETP.GE.U32.AND P0, PT, R5, 0x4, PT ;  /* 0x000000040500780c */ /* 0x000fe40003f06070 */
[----:B------:R-:W-:-:S04]  /*0ee0*/  LOP3.LUT R2, R0, 0x3, RZ, 0xc0, !PT ;  /* 0x0000000300027812 */ /* 0x000fc800078ec0ff */
[----:B------:R-:W-:-:S07]  /*0ef0*/  ISETP.NE.AND P1, PT, R2, RZ, PT ;  /* 0x000000ff0200720c */ /* 0x000fce0003f25270 */
[----:B------:R-:W-:Y:S06]  /*0f00*/  @!P0 BRA `(.L_x_3) ;  /* 0x0000000000908947 */ /* 0x000fec0003800000 */
[----:B------:R-:W1:Y:S01]  /*0f10*/  LDC.64 R8, c[0x0][0x380] ;  /* 0x0000e000ff087b82 */ /* 0x000e620000000a00 */
[----:B0-2---:R-:W-:-:S07]  /*0f20*/  IMAD R23, R4, R0, R3 ;  /* 0x0000000004177224 */ /* 0x005fce00078e0203 */
[----:B---3--:R-:W0:Y:S08]  /*0f30*/  LDC.64 R10, c[0x0][0x388] ;  /* 0x0000e200ff0a7b82 */ /* 0x008e300000000a00 */
[----:B------:R-:W2:Y:S01]  /*0f40*/  LDC.64 R6, c[0x0][0x390] ;  /* 0x0000e400ff067b82 */ /* 0x000ea20000000a00 */
[----:B-1----:R-:W-:-:S05]  /*0f50*/  IMAD.WIDE.U32 R18, R23, 0x8, R8 ;  /* 0x0000000817127825 */ /* 0x002fca00078e0008 */
[----:B------:R-:W3:Y:S01]  /*0f60*/  LDG.E.64 R12, desc[UR4][R18.64] ;  /* 0x00000004120c7981 */ /* 0x000ee2000c1e1b00 */
[----:B0-----:R-:W-:-:S05]  /*0f70*/  IMAD.WIDE.U32 R20, R23, 0x8, R10 ;  /* 0x0000000817147825 */ /* 0x001fca00078e000a */
[----:B------:R-:W3:Y:S01]  /*0f80*/  LDG.E.64 R14, desc[UR4][R20.64] ;  /* 0x00000004140e7981 */ /* 0x000ee2000c1e1b00 */
[C---:B------:R-:W-:Y:S01]  /*0f90*/  IADD3 R5, PT, PT, R23.reuse, R0, RZ ;  /* 0x0000000017057210 */ /* 0x040fe20007ffe0ff */
[----:B--2---:R-:W-:-:S04]  /*0fa0*/  IMAD.WIDE.U32 R22, R23, 0x8, R6 ;  /* 0x0000000817167825 */ /* 0x004fc800078e0006 */
[----:B------:R-:W-:-:S04]  /*0fb0*/  IMAD.WIDE.U32 R24, R5, 0x8, R8 ;  /* 0x0000000805187825 */ /* 0x000fc800078e0008 */
[----:B------:R-:W-:Y:S01]  /*0fc0*/  IMAD.WIDE.U32 R26, R5, 0x8, R10 ;  /* 0x00000008051a7825 */ /* 0x000fe200078e000a */
[----:B---3--:R-:W-:-:S07]  /*0fd0*/  DADD R12, R12, R14 ;  /* 0x000000000c0c7229 */ /* 0x008fce000000000e */
        /* <DEDUP_REMOVED lines=19> */
[----:B------:R-:W-:Y:S01]  /*1110*/  IMAD.WIDE.U32 R6, R5, 0x8, R6 ;  /* 0x0000000805067825 */ /* 0x000fe200078e0006 */
[----:B------:R-:W-:Y:S01]  /*1120*/  IADD3 R4, PT, PT, R4, 0x4, RZ ;  /* 0x0000000404047810 */ /* 0x000fe20007ffe0ff */
[----:B--2---:R-:W-:-:S07]  /*1130*/  DADD R8, R8, R10 ;  /* 0x0000000008087229 */ /* 0x004fce000000000a */
[----:B------:R1:W-:Y:S04]  /*1140*/  STG.E.64 desc[UR4][R6.64], R8 ;  /* 0x0000000806007986 */ /* 0x0003e8000c101b04 */
.L_x_3:
[----:B------:R-:W-:Y:S05]  /*1150*/  @!P1 EXIT ;  /* 0x000000000000994d */ /* 0x000fea0003800000 */
[----:B0-----:R-:W-:Y:S01]  /*1160*/  IMAD R3, R4, R0, R3 ;  /* 0x0000000004037224 */ /* 0x001fe200078e0203 */
[----:B-1-3--:R-:W-:Y:S01]  /*1170*/  IADD3 R12, PT, PT, -R2, RZ, RZ ;  /* 0x000000ff020c7210 */ /* 0x00afe20007ffe1ff */
[----:B------:R-:W0:Y:S02]  /*1180*/  LDCU.64 UR6, c[0x0][0x390] ;  /* 0x00007200ff0677ac */ /* 0x000e240008000a00 */
[----:B------:R-:W-:Y:S01]  /*1190*/  IMAD.WIDE.U32 R2, R3, 0x8, RZ ;  /* 0x0000000803027825 */ /* 0x000fe200078e00ff */
[----:B------:R-:W1:Y:S06]  /*11a0*/  LDCU.128 UR8, c[0x0][0x380] ;  /* 0x00007000ff0877ac */ /* 0x000e6c0008000c00 */
.L_x_4:
[C---:B-1----:R-:W-:Y:S02]  /*11b0*/  IADD3 R6, P1, PT, R2.reuse, UR10, RZ ;  /* 0x0000000a02067c10 */ /* 0x042fe4000ff3e0ff */
[----:B------:R-:W-:Y:S02]  /*11c0*/  IADD3 R8, P0, PT, R2, UR8, RZ ;  /* 0x0000000802087c10 */ /* 0x000fe4000ff1e0ff */
[C---:B------:R-:W-:Y:S02]  /*11d0*/  IADD3.X R7, PT, PT, R3.reuse, UR11, RZ, P1, !PT ;  /* 0x0000000b03077c10 */ /* 0x040fe40008ffe4ff */
[----:B------:R-:W-:-:S04]  /*11e0*/  IADD3.X R9, PT, PT, R3, UR9, RZ, P0, !PT ;  /* 0x0000000903097c10 */ /* 0x000fc800087fe4ff */
[----:B---3--:R-:W3:Y:S04]  /*11f0*/  LDG.E.64 R6, desc[UR4][R6.64] ;  /* 0x0000000406067981 */ /* 0x008ee8000c1e1b00 */
[----:B------:R-:W3:Y:S01]  /*1200*/  LDG.E.64 R4, desc[UR4][R8.64] ;  /* 0x0000000408047981 */ /* 0x000ee2000c1e1b00 */
[----:B0-----:R-:W-:Y:S02]  /*1210*/  IADD3 R10, P0, PT, R2, UR6, RZ ;  /* 0x00000006020a7c10 */ /* 0x001fe4000ff1e0ff */
[----:B------:R-:W-:Y:S02]  /*1220*/  IADD3 R12, PT, PT, R12, 0x1, RZ ;  /* 0x000000010c0c7810 */ /* 0x000fe40007ffe0ff */
[----:B------:R-:W-:Y:S02]  /*1230*/  IADD3.X R11, PT, PT, R3, UR7, RZ, P0, !PT ;  /* 0x00000007030b7c10 */ /* 0x000fe400087fe4ff */
[----:B------:R-:W-:Y:S01]  /*1240*/  ISETP.NE.AND P0, PT, R12, RZ, PT ;  /* 0x000000ff0c00720c */ /* 0x000fe20003f05270 */
[----:B------:R-:W-:Y:S01]  /*1250*/  IMAD.WIDE.U32 R2, R0, 0x8, R2 ;  /* 0x0000000800027825 */ /* 0x000fe200078e0002 */
[----:B---3--:R-:W-:-:S07]  /*1260*/  DADD R4, R4, R6 ;  /* 0x0000000004047229 */ /* 0x008fce0000000006 */
[----:B------:R3:W-:Y:S04]  /*1270*/  STG.E.64 desc[UR4][R10.64], R4 ;  /* 0x000000040a007986 */ /* 0x0007e8000c101b04 */
[----:B------:R-:W-:Y:S05]  /*1280*/  @P0 BRA `(.L_x_4) ;  /* 0xfffffffc00c80947 */ /* 0x000fea000383ffff */
[----:B------:R-:W-:Y:S05]  /*1290*/  EXIT ;  /* 0x000000000000794d */ /* 0x000fea0003800000 */
.L_x_5:
[----:B------:R-:W-:-:S00]  /*12a0*/  BRA `(.L_x_5) ;  /* 0xfffffffc00fc7947 */ /* 0x000fc0000383ffff */
[----:B------:R-:W-:-:S00]  /*12b0*/  NOP ;  /* 0x0000000000007918 */ /* 0x000fc00000000000 */
        /* <DEDUP_REMOVED lines=12> */
.L_x_13:


//--------------------- .text._Z8vecAdd_2PdS_S_i  --------------------------
	.section	.text._Z8vecAdd_2PdS_S_i,"ax",@progbits
	.align	128
        .global         _Z8vecAdd_2PdS_S_i
        .type           _Z8vecAdd_2PdS_S_i,@function
        .size           _Z8vecAdd_2PdS_S_i,(.L_x_14 - _Z8vecAdd_2PdS_S_i)
        .other          _Z8vecAdd_2PdS_S_i,@"STO_CUDA_ENTRY STV_DEFAULT"
_Z8vecAdd_2PdS_S_i:
.text._Z8vecAdd_2PdS_S_i:
[----:B------:R-:W-:Y:S08]  /*0000*/  LDC R1, c[0x0][0x37c] ;  /* 0x0000df00ff017b82 */ /* 0x000ff00000000800 */
[----:B------:R-:W0:Y:S02]  /*0010*/  LDC R2, c[0x0][0x398] ;  /* 0x0000e600ff027b82 */ /* 0x000e240000000800 */
[----:B0-----:R-:W-:-:S13]  /*0020*/  ISETP.GE.AND P0, PT, R2, 0x1, PT ;  /* 0x000000010200780c */ /* 0x001fda0003f06270 */
[----:B------:R-:W-:Y:S05]  /*0030*/  @!P0 EXIT ;  /* 0x000000000000894d */ /* 0x000fea0003800000 */
[----:B------:R-:W0:Y:S01]  /*0040*/  S2R R3, SR_TID.X ;  /* 0x0000000000037919 */ /* 0x000e220000002100 */
[C---:B------:R-:W-:Y:S01]  /*0050*/  ISETP.GE.U32.AND P1, PT, R2.reuse, 0x10, PT ;  /* 0x000000100200780c */ /* 0x040fe20003f26070 */
[----:B------:R-:W1:Y:S01]  /*0060*/  LDCU.64 UR4, c[0x0][0x358] ;  /* 0x00006b00ff0477ac */ /* 0x000e620008000a00 */
[----:B------:R-:W-:Y:S01]  /*0070*/  LOP3.LUT R11, R2, 0xf, RZ, 0xc0, !PT ;  /* 0x0000000f020b7812 */ /* 0x000fe200078ec0ff */
[----:B------:R-:W-:-:S03]  /*0080*/  IMAD.MOV.U32 R0, RZ, RZ, RZ ;  /* 0x000000ffff007224 */ /* 0x000fc600078e00ff */
[----:B------:R-:W-:Y:S01]  /*0090*/  ISETP.NE.AND P0, PT, R11, RZ, PT ;  /* 0x000000ff0b00720c */ /* 0x000fe20003f05270 */
[----:B0-----:R-:W-:-:S06]  /*00a0*/  IMAD R3, R3, R2, RZ ;  /* 0x0000000203037224 */ /* 0x001fcc00078e02ff */
[----:B-1----:R-:W-:Y:S06]  /*00b0*/  @!P1 BRA `(.L_x_6) ;  /* 0x0000000400689947 */ /* 0x002fec0003800000 */
[----:B------:R-:W0:Y:S01]  /*00c0*/  LDCU.128 UR8, c[0x0][0x380] ;  /* 0x00007000ff0877ac */ /* 0x000e220008000c00 */
[----:B------:R-:W-:Y:S01]  /*00d0*/  IMAD.MOV.U32 R4, RZ, RZ, 0x40 ;  /* 0x00000040ff047424 */ /* 0x000fe200078e00ff */
[----:B------:R-:W-:Y:S01]  /*00e0*/  LOP3.LUT R0, R2, 0x7ffffff0, RZ, 0xc0, !PT ;  /* 0x7ffffff002007812 */ /* 0x000fe200078ec0ff */
[----:B------:R-:W-:Y:S01]  /*00f0*/  IMAD.MOV.U32 R5, RZ, RZ, 0x0 ;  /* 0x00000000ff057424 */ /* 0x000fe200078e00ff */
[----:B------:R-:W1:Y:S01]  /*0100*/  LDCU.64 UR6, c[0x0][0x390] ;  /* 0x00007200ff0677ac */ /* 0x000e620008000a00 */
[----:B------:R-:W-:-:S04]  /*0110*/  IMAD.WIDE.U32 R4, R3, 0x8, R4 ;  /* 0x0000000803047825 */ /* 0x000fc800078e0004 */
[----:B------:R-:W-:Y:S01]  /*0120*/  IMAD.MOV R10, RZ, RZ, -R0 ;  /* 0x000000ffff0a7224 */ /* 0x000fe200078e0a00 */
[C---:B0-----:R-:W-:Y:S02]  /*0130*/  IADD3 R12, P2, PT, R4.reuse, UR10, RZ ;  /* 0x0000000a040c7c10 */ /* 0x041fe4000ff5e0ff */
[C---:B------:R-:W-:Y:S02]  /*0140*/  IADD3 R6, P3, PT, R4.reuse, UR8, RZ ;  /* 0x0000000804067c10 */ /* 0x040fe4000ff7e0ff */
[----:B-1----:R-:W-:Y:S02]  /*0150*/  IADD3 R14, P1, PT, R4, UR6, RZ ;  /* 0x00000006040e7c10 */ /* 0x002fe4000ff3e0ff */
[C---:B------:R-:W-:Y:S02]  /*0160*/  IADD3.X R13, PT, PT, R5.reuse, UR11, RZ, P2, !PT ;  /* 0x0000000b050d7c10 */ /* 0x040fe400097fe4ff */
[C---:B------:R-:W-:Y:S02]  /*0170*/  IADD3.X R15, PT, PT, R5.reuse, UR7, RZ, P1, !PT ;  /* 0x00000007050f7c10 */ /* 0x040fe40008ffe4ff */
[----:B------:R-:W-:-:S07]  /*0180*/  IADD3.X R7, PT, PT, R5, UR9, RZ, P3, !PT ;  /* 0x0000000905077c10 */ /* 0x000fce0009ffe4ff */
.L_x_7:
[----:B------:R-:W-:Y:S01]  /*0190*/  IMAD.MOV.U32 R4, RZ, RZ, R12 ;  /* 0x000000ffff047224 */ /* 0x000fe200078e000c */
[----:B--2---:R-:W2:Y:S01]  /*01a0*/  LDG.E.64 R8, desc[UR4][R6.64+-0x40] ;  /* 0xffffc00406087981 */ /* 0x004ea2000c1e1b00 */
[----:B------:R-:W-:-:S05]  /*01b0*/  IMAD.MOV.U32 R5, RZ, RZ, R13 ;  /* 0x000000ffff057224 */ /* 0x000fca00078e000d */
[----:B------:R-:W2:Y:S02]  /*01c0*/  LDG.E.64 R12, desc[UR4][R4.64+-0x40] ;  /* 0xffffc004040c7981 */ /* 0x000ea4000c1e1b00 */
[----:B--2---:R-:W-:Y:S01]  /*01d0*/  DADD R12, R8, R12 ;  /* 0x00000000080c7229 */ /* 0x004fe2000000000c */
[----:B------:R-:W-:Y:S02]  /*01e0*/  IMAD.MOV.U32 R8, RZ, RZ, R14 ;  /* 0x000000ffff087224 */ /* 0x000fe400078e000e */
[----:B------:R-:W-:-:S05]  /*01f0*/  IMAD.MOV.U32 R9, RZ, RZ, R15 ;  /* 0x000000ffff097224 */ /* 0x000fca00078e000f */
[----:B------:R0:W-:Y:S04]  /*0200*/  STG.E.64 desc[UR4][R8.64+-0x40], R12 ;  /* 0xffffc00c08007986 */ /* 0x0001e8000c101b04 */
[----:B------:R-:W2:Y:S04]  /*0210*/  LDG.E.64 R14, desc[UR4][R6.64+-0x38] ;  /* 0xffffc804060e7981 */ /* 0x000ea8000c1e1b00 */
[----:B------:R-:W2:Y:S02]  /*0220*/  LDG.E.64 R16, desc[UR4][R4.64+-0x38] ;  /* 0xffffc80404107981 */ /* 0x000ea4000c1e1b00 */
[----:B--2---:R-:W-:-:S07]  /*0230*/  DADD R14, R14, R16 ;  /* 0x000000000e0e7229 */ /* 0x004fce0000000010 */
[----:B------:R1:W-:Y:S04]  /*0240*/  STG.E.64 desc[UR4][R8.64+-0x38], R14 ;  /* 0xffffc80e08007986 */ /* 0x0003e8000c101b04 */
[----:B------:R-:W2:Y:S04]  /*0250*/  LDG.E.64 R16, desc[UR4][R6.64+-0x30] ;  /* 0xffffd00406107981 */ /* 0x000ea8000c1e1b00 */
[----:B------:R-:W2:Y:S02]  /*0260*/  LDG.E.64 R18, desc[UR4][R4.64+-0x30] ;  /* 0xffffd00404127981 */ /* 0x000ea4000c1e1b00 */
[----:B--2---:R-:W-:-:S07]  /*0270*/  DADD R16, R16, R18 ;  /* 0x0000000010107229 */ /* 0x004fce0000000012 */
[----:B------:R2:W-:Y:S04]  /*0280*/  STG.E.64 desc[UR4][R8.64+-0x30], R16 ;  /* 0xffffd01008007986 */ /* 0x0005e8000c101b04 */
[----:B------:R-:W3:Y:S04]  /*0290*/  LDG.E.64 R18, desc[UR4][R6.64+-0x28] ;  /* 0xffffd80406127981 */ /* 0x000ee8000c1e1b00 */
[----:B------:R-:W3:Y:S02]  /*02a0*/  LDG.E.64 R20, desc[UR4][R4.64+-0x28] ;  /* 0xffffd80404147981 */ /* 0x000ee4000c1e1b00 */
[----:B---3--:R-:W-:-:S07]  /*02b0*/  DADD R18, R18, R20 ;  /* 0x0000000012127229 */ /* 0x008fce0000000014 */
[----:B------:R3:W-:Y:S04]  /*02c0*/  STG.E.64 desc[UR4][R8.64+-0x28], R18 ;  /* 0xffffd81208007986 */ /* 0x0007e8000c101b04 */
[----:B0-----:R-:W4:Y:S04]  /*02d0*/  LDG.E.64 R12, desc[UR4][R6.64+-0x20] ;  /* 0xffffe004060c7981 */ /* 0x001f28000c1e1b00 */
[----:B------:R-:W4:Y:S02]  /*02e0*/  LDG.E.64 R20, desc[UR4][R4.64+-0x20] ;  /* 0xffffe00404147981 */ /* 0x000f24000c1e1b00 */
[----:B----4-:R-:W-:-:S07]  /*02f0*/  DADD R12, R12, R20 ;  /* 0x000000000c0c7229 */ /* 0x010fce0000000014 */
[----:B------:R0:W-:Y:S04]  /*0300*/  STG.E.64 desc[UR4][R8.64+-0x20], R12 ;  /* 0xffffe00c08007986 */ /* 0x0001e8000c101b04 */
[----:B-1----:R-:W4:Y:S04]  /*0310*/  LDG.E.64 R14, desc[UR4][R6.64+-0x18] ;  /* 0xffffe804060e7981 */ /* 0x002f28000c1e1b00 */
[----:B------:R-:W4:Y:S02]  /*0320*/  LDG.E.64 R20, desc[UR4][R4.64+-0x18] ;  /* 0xffffe80404147981 */ /* 0x000f24000c1e1b00 */
[----:B----4-:R-:W-:-:S07]  /*0330*/  DADD R14, R14, R20 ;  /* 0x000000000e0e7229 */ /* 0x010fce0000000014 */
[----:B------:R1:W-:Y:S04]  /*0340*/  STG.E.64 desc[UR4][R8.64+-0x18], R14 ;  /* 0xffffe80e08007986 */ /* 0x0003e8000c101b04 */
[----:B--2---:R-:W2:Y:S04]  /*0350*/  LDG.E.64 R16, desc[UR4][R6.64+-0x10] ;  /* 0xfffff00406107981 */ /* 0x004ea8000c1e1b00 */
[----:B------:R-:W2:Y:S02]  /*0360*/  LDG.E.64 R20, desc[UR4][R4.64+-0x10] ;  /* 0xfffff00404147981 */ /* 0x000ea4000c1e1b00 */
[----:B--2---:R-:W-:-:S07]  /*0370*/  DADD R16, R16, R20 ;  /* 0x0000000010107229 */ /* 0x004fce0000000014 */
[----:B------:R2:W-:Y:S04]  /*0380*/  STG.E.64 desc[UR4][R8.64+-0x10], R16 ;  /* 0xfffff01008007986 */ /* 0x0005e8000c101b04 */
[----:B---3--:R-:W3:Y:S04]  /*0390*/  LDG.E.64 R18, desc[UR4][R6.64+-0x8] ;  /* 0xfffff80406127981 */ /* 0x008ee8000c1e1b00 */
        /* <DEDUP_REMOVED lines=28> */
[----:B------:R-:W2:Y:S01]  /*0560*/  LDG.E.64 R20, desc[UR4][R4.64+0x30] ;  /* 0x0000300404147981 */ /* 0x000ea2000c1e1b00 */
[----:B------:R-:W-:Y:S01]  /*0570*/  VIADD R10, R10, 0x10 ;  /* 0x000000100a0a7836 */ /* 0x000fe20000000000 */
[----:B--2---:R-:W-:-:S07]  /*0580*/  DADD R16, R16, R20 ;  /* 0x0000000010107229 */ /* 0x004fce0000000014 */
[----:B------:R2:W-:Y:S04]  /*0590*/  STG.E.64 desc[UR4][R8.64+0x30], R16 ;  /* 0x0000301008007986 */ /* 0x0005e8000c101b04 */
[----:B---3--:R3:W4:Y:S04]  /*05a0*/  LDG.E.64 R18, desc[UR4][R6.64+0x38] ;  /* 0x0000380406127981 */ /* 0x008728000c1e1b00 */
[----:B------:R-:W4:Y:S01]  /*05b0*/  LDG.E.64 R20, desc[UR4][R4.64+0x38] ;  /* 0x0000380404147981 */ /* 0x000f22000c1e1b00 */
[----:B------:R-:W-:Y:S02]  /*05c0*/  ISETP.NE.AND P1, PT, R10, RZ, PT ;  /* 0x000000ff0a00720c */ /* 0x000fe40003f25270 */
[----:B0-----:R-:W-:-:S02]  /*05d0*/  IADD3 R12, P3, PT, R4, 0x80, RZ ;  /* 0x00000080040c7810 */ /* 0x001fc40007f7e0ff */
[----:B-1----:R-:W-:Y:S02]  /*05e0*/  IADD3 R14, P2, PT, R8, 0x80, RZ ;  /* 0x00000080080e7810 */ /* 0x002fe40007f5e0ff */
[----:B---3--:R-:W-:Y:S01]  /*05f0*/  IADD3 R6, P4, PT, R6, 0x80, RZ ;  /* 0x0000008006067810 */ /* 0x008fe20007f9e0ff */
[----:B------:R-:W-:Y:S01]  /*0600*/  IMAD.X R13, RZ, RZ, R5, P3 ;  /* 0x000000ffff0d7224 */ /* 0x000fe200018e0605 */
[----:B------:R-:W-:-:S03]  /*0610*/  IADD3.X R15, PT, PT, RZ, R9, RZ, P2, !PT ;  /* 0x00000009ff0f7210 */ /* 0x000fc600017fe4ff */
[----:B------:R-:W-:Y:S01]  /*0620*/  IMAD.X R7, RZ, RZ, R7, P4 ;  /* 0x000000ffff077224 */ /* 0x000fe200020e0607 */
[----:B----4-:R-:W-:-:S07]  /*0630*/  DADD R18, R18, R20 ;  /* 0x0000000012127229 */ /* 0x010fce0000000014 */
[----:B------:R2:W-:Y:S01]  /*0640*/  STG.E.64 desc[UR4][R8.64+0x38], R18 ;  /* 0x0000381208007986 */ /* 0x0005e2000c101b04 */
[----:B------:R-:W-:Y:S05]  /*0650*/  @P1 BRA `(.L_x_7) ;  /* 0xfffffff800cc1947 */ /* 0x000fea000383ffff */
.L_x_6:
[----:B------:R-:W-:Y:S05]  /*0660*/  @!P0 EXIT ;  /* 0x000000000000894d */ /* 0x000fea0003800000 */
[----:B------:R-:W-:Y:S02]  /*0670*/  ISETP.GE.U32.AND P1, PT, R11, 0x8, PT ;  /* 0x000000080b00780c */ /* 0x000fe40003f26070 */
[----:B--2---:R-:W-:-:S04]  /*0680*/  LOP3.LUT R16, R2, 0x7, RZ, 0xc0, !PT ;  /* 0x0000000702107812 */ /* 0x004fc800078ec0ff */
[----:B------:R-:W-:-:S07]  /*0690*/  ISETP.NE.AND P0, PT, R16, RZ, PT ;  /* 0x000000ff1000720c */ /* 0x000fce0003f05270 */
[----:B------:R-:W-:Y:S06]  /*06a0*/  @!P1 BRA `(.L_x_8) ;  /* 0x0000000000d09947 */ /* 0x000fec0003800000 */
[----:B------:R-:W0:Y:S01]  /*06b0*/  LDC.64 R10, c[0x0][0x380] ;  /* 0x0000e000ff0a7b82 */ /* 0x000e220000000a00 */
[C---:B------:R-:W-:Y:S01]  /*06c0*/  IMAD.IADD R5, R3.reuse, 0x1, R0 ;  /* 0x0000000103057824 */ /* 0x040fe200078e0200 */
[----:B------:R-:W1:Y:S06]  /*06d0*/  LDCU.128 UR8, c[0x0][0x380] ;  /* 0x00007000ff0877ac */ /* 0x000e6c0008000c00 */
[----:B------:R-:W2:Y:S08]  /*06e0*/  LDC.64 R12, c[0x0][0x388] ;  /* 0x0000e200ff0c7b82 */ /* 0x000eb00000000a00 */
[----:B------:R-:W3:Y:S01]  /*06f0*/  LDC.64 R8, c[0x0][0x390] ;  /* 0x0000e400ff087b82 */ /* 0x000ee20000000a00 */
[----:B------:R-:W-:Y:S01]  /*0700*/  IADD3 R20, P1, PT, R3, R0, RZ ;  /* 0x0000000003147210 */ /* 0x000fe20007f3e0ff */
[----:B------:R-:W4:Y:S01]  /*0710*/  LDCU.64 UR6, c[0x0][0x390] ;  /* 0x00007200ff0677ac */ /* 0x000f220008000a00 */
[----:B0-----:R-:W-:-:S06]  /*0720*/  IMAD.WIDE.U32 R10, R5, 0x8, R10 ;  /* 0x00000008050a7825 */ /* 0x001fcc00078e000a */
[----:B------:R-:W5:Y:S01]  /*0730*/  LDG.E.64 R10, desc[UR4][R10.64] ;  /* 0x000000040a0a7981 */ /* 0x000f62000c1e1b00 */
[----:B--2---:R-:W-:-:S06]  /*0740*/  IMAD.WIDE.U32 R12, R5, 0x8, R12 ;  /* 0x00000008050c7825 */ /* 0x004fcc00078e000c */
[----:B------:R-:W5:Y:S01]  /*0750*/  LDG.E.64 R12, desc[UR4][R12.64] ;  /* 0x000000040c0c7981 */ /* 0x000f62000c1e1b00 */
[----:B------:R-:W-:Y:S02]  /*0760*/  IMAD.X R7, RZ, RZ, RZ, P1 ;  /* 0x000000ffff077224 */ /* 0x000fe400008e06ff */
[----:B------:R-:W-:-:S03]  /*0770*/  IMAD.SHL.U32 R17, R20, 0x8, RZ ;  /* 0x0000000814117824 */ /* 0x000fc600078e00ff */
[----:B------:R-:W-:Y:S02]  /*0780*/  SHF.L.U64.HI R20, R20, 0x3, R7 ;  /* 0x0000000314147819 */ /* 0x000fe40000010207 */
[C---:B-1----:R-:W-:Y:S02]  /*0790*/  IADD3 R6, P1, PT, R17.reuse, UR8, RZ ;  /* 0x0000000811067c10 */ /* 0x042fe4000ff3e0ff */
[----:B------:R-:W-:Y:S02]  /*07a0*/  IADD3 R4, P2, PT, R17, UR10, RZ ;  /* 0x0000000a11047c10 */ /* 0x000fe4000ff5e0ff */
[C---:B------:R-:W-:Y:S01]  /*07b0*/  IADD3.X R7, PT, PT, R20.reuse, UR9, RZ, P1, !PT ;  /* 0x0000000914077c10 */ /* 0x040fe20008ffe4ff */
[----:B-----5:R-:W-:Y:S01]  /*07c0*/  DADD R14, R10, R12 ;  /* 0x000000000a0e7229 */ /* 0x020fe2000000000c */
[----:B---3--:R-:W-:Y:S01]  /*07d0*/  IMAD.WIDE.U32 R10, R5, 0x8, R8 ;  /* 0x00000008050a7825 */ /* 0x008fe200078e0008 */
[----:B------:R-:W-:-:S05]  /*07e0*/  IADD3.X R5, PT, PT, R20, UR11, RZ, P2, !PT ;  /* 0x0000000b14057c10 */ /* 0x000fca00097fe4ff */
[----:B------:R0:W-:Y:S04]  /*07f0*/  STG.E.64 desc[UR4][R10.64], R14 ;  /* 0x0000000e0a007986 */ /* 0x0001e8000c101b04 */
[----:B------:R-:W2:Y:S04]  /*0800*/  LDG.E.64 R12, desc[UR4][R6.64+0x8] ;  /* 0x00000804060c7981 */ /* 0x000ea8000c1e1b00 */
[----:B------:R-:W2:Y:S01]  /*0810*/  LDG.E.64 R18, desc[UR4][R4.64+0x8] ;  /* 0x0000080404127981 */ /* 0x000ea2000c1e1b00 */
[----:B----4-:R-:W-:-:S04]  /*0820*/  IADD3 R8, P1, PT, R17, UR6, RZ ;  /* 0x0000000611087c10 */ /* 0x010fc8000ff3e0ff */
[----:B------:R-:W-:Y:S01]  /*0830*/  IADD3.X R9, PT, PT, R20, UR7, RZ, P1, !PT ;  /* 0x0000000714097c10 */ /* 0x000fe20008ffe4ff */
[----:B--2---:R-:W-:-:S07]  /*0840*/  DADD R12, R12, R18 ;  /* 0x000000000c0c7229 */ /* 0x004fce0000000012 */
[----:B------:R1:W-:Y:S04]  /*0850*/  STG.E.64 desc[UR4][R8.64+0x8], R12 ;  /* 0x0000080c08007986 */ /* 0x0003e8000c101b04 */
[----:B------:R-:W2:Y:S04]  /*0860*/  LDG.E.64 R18, desc[UR4][R6.64+0x10] ;  /* 0x0000100406127981 */ /* 0x000ea8000c1e1b00 */
[----:B------:R-:W2:Y:S02]  /*0870*/  LDG.E.64 R20, desc[UR4][R4.64+0x10] ;  /* 0x0000100404147981 */ /* 0x000ea4000c1e1b00 */
[----:B--2---:R-:W-:-:S07]  /*0880*/  DADD R18, R18, R20 ;  /* 0x0000000012127229 */ /* 0x004fce0000000014 */
[----:B------:R2:W-:Y:S04]  /*0890*/  STG.E.64 desc[UR4][R8.64+0x10], R18 ;  /* 0x0000101208007986 */ /* 0x0005e8000c101b04 */
[----:B0-----:R-:W3:Y:S04]  /*08a0*/  LDG.E.64 R10, desc[UR4][R6.64+0x18] ;  /* 0x00001804060a7981 */ /* 0x001ee8000c1e1b00 */
[----:B------:R-:W3:Y:S02]  /*08b0*/  LDG.E.64 R14, desc[UR4][R4.64+0x18] ;  /* 0x00001804040e7981 */ /* 0x000ee4000c1e1b00 */
[----:B---3--:R-:W-:-:S07]  /*08c0*/  DADD R10, R10, R14 ;  /* 0x000000000a0a7229 */ /* 0x008fce000000000e */
[----:B------:R0:W-:Y:S04]  /*08d0*/  STG.E.64 desc[UR4][R8.64+0x18], R10 ;  /* 0x0000180a08007986 */ /* 0x0001e8000c101b04 */
[----:B------:R-:W3:Y:S04]  /*08e0*/  LDG.E.64 R14, desc[UR4][R6.64+0x20] ;  /* 0x00002004060e7981 */ /* 0x000ee8000c1e1b00 */
[----:B------:R-:W3:Y:S02]  /*08f0*/  LDG.E.64 R20, desc[UR4][R4.64+0x20] ;  /* 0x0000200404147981 */ /* 0x000ee4000c1e1b00 */
[----:B---3--:R-:W-:-:S07]  /*0900*/  DADD R14, R14, R20 ;  /* 0x000000000e0e7229 */ /* 0x008fce0000000014 */
        /* <DEDUP_REMOVED lines=9> */
[----:B0-----:R-:W2:Y:S04]  /*09a0*/  LDG.E.64 R10, desc[UR4][R6.64+0x38] ;  /* 0x00003804060a7981 */ /* 0x001ea8000c1e1b00 */
[----:B------:R-:W2:Y:S01]  /*09b0*/  LDG.E.64 R20, desc[UR4][R4.64+0x38] ;  /* 0x0000380404147981 */ /* 0x000ea2000c1e1b00 */
[----:B------:R-:W-:Y:S01]  /*09c0*/  VIADD R0, R0, 0x8 ;  /* 0x0000000800007836 */ /* 0x000fe20000000000 */
[----:B--2---:R-:W-:-:S07]  /*09d0*/  DADD R10, R10, R20 ;  /* 0x000000000a0a7229 */ /* 0x004fce0000000014 */
[----:B------:R3:W-:Y:S04]  /*09e0*/  STG.E.64 desc[UR4][R8.64+0x38], R10 ;  /* 0x0000380a08007986 */ /* 0x0007e8000c101b04 */
.L_x_8:
[----:B------:R-:W-:Y:S05]  /*09f0*/  @!P0 EXIT ;  /* 0x000000000000894d */ /* 0x000fea0003800000 */
[----:B------:R-:W-:Y:S02]  /*0a00*/  ISETP.GE.U32.AND P1, PT, R16, 0x4, PT ;  /* 0x000000041000780c */ /* 0x000fe40003f26070 */
[----:B------:R-:W-:-:S04]  /*0a10*/  LOP3.LUT R2, R2, 0x3, RZ, 0xc0, !PT ;  /* 0x0000000302027812 */ /* 0x000fc800078ec0ff */
[----:B------:R-:W-:-:S07]  /*0a20*/  ISETP.NE.AND P0, PT, R2, RZ, PT ;  /* 0x000000ff0200720c */ /* 0x000fce0003f05270 */
[----:B------:R-:W-:Y:S06]  /*0a30*/  @!P1 BRA `(.L_x_9) ;  /* 0x0000000000909947 */ /* 0x000fec0003800000 */
[----:B------:R-:W0:Y:S01]  /*0a40*/  LDC.64 R4, c[0x0][0x380] ;  /* 0x0000e000ff047b82 */ /* 0x000e220000000a00 */
[CC--:B---3--:R-:W-:Y:S01]  /*0a50*/  IADD3 R19, PT, PT, R3.reuse, R0.reuse, RZ ;  /* 0x0000000003137210 */ /* 0x0c8fe20007ffe0ff */
[----:B------:R-:W1:Y:S06]  /*0a60*/  LDCU.128 UR8, c[0x0][0x380] ;  /* 0x00007000ff0877ac */ /* 0x000e6c0008000c00 */
[----:B------:R-:W2:Y:S08]  /*0a70*/  LDC.64 R6, c[0x0][0x388] ;  /* 0x0000e200ff067b82 */ /* 0x000eb00000000a00 */
[----:B------:R-:W3:Y:S01]  /*0a80*/  LDC.64 R14, c[0x0][0x390] ;  /* 0x0000e400ff0e7b82 */ /* 0x000ee20000000a00 */
[----:B------:R-:W-:Y:S01]  /*0a90*/  IADD3 R8, P1, PT, R3, R0, RZ ;  /* 0x0000000003087210 */ /* 0x000fe20007f3e0ff */
[----:B------:R-:W4:Y:S01]  /*0aa0*/  LDCU.64 UR6, c[0x0][0x390] ;  /* 0x00007200ff0677ac */ /* 0x000f220008000a00 */
[----:B0-----:R-:W-:-:S06]  /*0ab0*/  IMAD.WIDE.U32 R4, R19, 0x8, R4 ;  /* 0x0000000813047825 */ /* 0x001fcc00078e0004 */
[----:B------:R-:W5:Y:S01]  /*0ac0*/  LDG.E.64 R4, desc[UR4][R4.64] ;  /* 0x0000000404047981 */ /* 0x000f62000c1e1b00 */
[----:B--2---:R-:W-:-:S05]  /*0ad0*/  IMAD.WIDE.U32 R12, R19, 0x8, R6 ;  /* 0x00000008130c7825 */ /* 0x004fca00078e0006 */
[----:B------:R-:W5:Y:S01]  /*0ae0*/  LDG.E.64 R6, desc[UR4][R12.64] ;  /* 0x000000040c067981 */ /* 0x000f62000c1e1b00 */
[----:B------:R-:W-:Y:S02]  /*0af0*/  IMAD.X R9, RZ, RZ, RZ, P1 ;  /* 0x000000ffff097224 */ /* 0x000fe400008e06ff */
[----:B------:R-:W-:-:S03]  /*0b00*/  IMAD.SHL.U32 R17, R8, 0x8, RZ ;  /* 0x0000000808117824 */ /* 0x000fc600078e00ff */
[----:B------:R-:W-:Y:S02]  /*0b10*/  SHF.L.U64.HI R16, R8, 0x3, R9 ;  /* 0x0000000308107819 */ /* 0x000fe40000010209 */
[----:B-1----:R-:W-:Y:S01]  /*0b20*/  IADD3 R8, P1, PT, R17, UR8, RZ ;  /* 0x0000000811087c10 */ /* 0x002fe2000ff3e0ff */
[----:B---3--:R-:W-:-:S03]  /*0b30*/  IMAD.WIDE.U32 R18, R19, 0x8, R14 ;  /* 0x0000000813127825 */ /* 0x008fc600078e000e */
[----:B------:R-:W-:Y:S01]  /*0b40*/  IADD3.X R9, PT, PT, R16, UR9, RZ, P1, !PT ;  /* 0x0000000910097c10 */ /* 0x000fe20008ffe4ff */
[----:B-----5:R-:W-:Y:S01]  /*0b50*/  DADD R10, R4, R6 ;  /* 0x00000000040a7229 */ /* 0x020fe20000000006 */
[----:B------:R-:W-:-:S04]  /*0b60*/  IADD3 R6, P2, PT, R17, UR10, RZ ;  /* 0x0000000a11067c10 */ /* 0x000fc8000ff5e0ff */
[----:B------:R-:W-:Y:S02]  /*0b70*/  IADD3.X R7, PT, PT, R16, UR11, RZ, P2, !PT ;  /* 0x0000000b10077c10 */ /* 0x000fe400097fe4ff */
        /* <DEDUP_REMOVED lines=16> */
.L_x_9:
[----:B------:R-:W-:Y:S05]  /*0c80*/  @!P0 EXIT ;  /* 0x000000000000894d */ /* 0x000fea0003800000 */
[----:B------:R-:W0:Y:S01]  /*0c90*/  LDC.64 R6, c[0x0][0x388] ;  /* 0x0000e200ff067b82 */ /* 0x000e220000000a00 */
[----:B------:R-:W-:Y:S02]  /*0ca0*/  IMAD.IADD R3, R3, 0x1, R0 ;  /* 0x0000000103037824 */ /* 0x000fe400078e0200 */
[----:B------:R-:W-:-:S05]  /*0cb0*/  IMAD.MOV R0, RZ, RZ, -R2 ;  /* 0x000000ffff007224 */ /* 0x000fca00078e0a02 */
[----:B-1----:R-:W1:Y:S08]  /*0cc0*/  LDC.64 R4, c[0x0][0x390] ;  /* 0x0000e400ff047b82 */ /* 0x002e700000000a00 */
[----:B---3--:R-:W2:Y:S01]  /*0cd0*/  LDC.64 R8, c[0x0][0x380] ;  /* 0x0000e000ff087b82 */ /* 0x008ea20000000a00 */
[----:B0-----:R-:W-:-:S04]  /*0ce0*/  IMAD.WIDE.U32 R6, R3, 0x8, R6 ;  /* 0x0000000803067825 */ /* 0x001fc800078e0006 */
[----:B------:R-:W-:Y:S01]  /*0cf0*/  IMAD.MOV.U32 R11, RZ, RZ, R7 ;  /* 0x000000ffff0b7224 */ /* 0x000fe200078e0007 */
[----:B------:R-:W-:Y:S01]  /*0d00*/  MOV R10, R6 ;  /* 0x00000006000a7202 */ /* 0x000fe20000000f00 */
[----:B-1----:R-:W-:-:S04]  /*0d10*/  IMAD.WIDE.U32 R4, R3, 0x8, R4 ;  /* 0x0000000803047825 */ /* 0x002fc800078e0004 */
[----:B------:R-:W-:Y:S02]  /*0d20*/  IMAD.MOV.U32 R12, RZ, RZ, R4 ;  /* 0x000000ffff0c7224 */ /* 0x000fe400078e0004 */
[----:B------:R-:W-:Y:S02]  /*0d30*/  IMAD.MOV.U32 R13, RZ, RZ, R5 ;  /* 0x000000ffff0d7224 */ /* 0x000fe400078e0005 */
[----:B--2---:R-:W-:-:S07]  /*0d40*/  IMAD.WIDE.U32 R8, R3, 0x8, R8 ;  /* 0x0000000803087825 */ /* 0x004fce00078e0008 */
.L_x_10:
[----:B0-----:R-:W-:Y:S02]  /*0d50*/  IMAD.MOV.U32 R4, RZ, RZ, R10 ;  /* 0x000000ffff047224 */ /* 0x001fe400078e000a */
[----:B------:R-:W-:Y:S02]  /*0d60*/  IMAD.MOV.U32 R5, RZ, RZ, R11 ;  /* 0x000000ffff057224 */ /* 0x000fe400078e000b */
[----:B------:R-:W-:Y:S02]  /*0d70*/  IMAD.MOV.U32 R6, RZ, RZ, R8 ;  /* 0x000000ffff067224 */ /* 0x000fe400078e0008 */
[----:B------:R-:W-:Y:S02]  /*0d80*/  IMAD.MOV.U32 R7, RZ, RZ, R9 ;  /* 0x000000ffff077224 */ /* 0x000fe400078e0009 */
[----:B------:R-:W2:Y:S04]  /*0d90*/  LDG.E.64 R4, desc[UR4][R4.64] ;  /* 0x0000000404047981 */ /* 0x000ea8000c1e1b00 */
[----:B------:R-:W2:Y:S01]  /*0da0*/  LDG.E.64 R2, desc[UR4][R6.64] ;  /* 0x0000000406027981 */ /* 0x000ea2000c1e1b00 */
[----:B------:R-:W-:-:S05]  /*0db0*/  VIADD R0, R0, 0x1 ;  /* 0x0000000100007836 */ /* 0x000fca0000000000 */
[----:B------:R-:W-:Y:S02]  /*0dc0*/  ISETP.NE.AND P0, PT, R0, RZ, PT ;  /* 0x000000ff0000720c */ /* 0x000fe40003f05270 */
[----:B------:R-:W-:Y:S02]  /*0dd0*/  IADD3 R10, P2, PT, R10, 0x8, RZ ;  /* 0x000000080a0a7810 */ /* 0x000fe40007f5e0ff */
[----:B------:R-:W-:-:S03]  /*0de0*/  IADD3 R8, P3, PT, R8, 0x8, RZ ;  /* 0x0000000808087810 */ /* 0x000fc60007f7e0ff */
[----:B------:R-:W-:Y:S02]  /*0df0*/  IMAD.X R11, RZ, RZ, R11, P2 ;  /* 0x000000ffff0b7224 */ /* 0x000fe400010e060b */
[----:B------:R-:W-:Y:S01]  /*0e00*/  IMAD.X R9, RZ, RZ, R9, P3 ;  /* 0x000000ffff097224 */ /* 0x000fe200018e0609 */
[----:B--2---:R-:W-:Y:S01]  /*0e10*/  DADD R2, R2, R4 ;  /* 0x0000000002027229 */ /* 0x004fe20000000004 */
[----:B------:R-:W-:Y:S01]  /*0e20*/  MOV R4, R12 ;  /* 0x0000000c00047202 */ /* 0x000fe20000000f00 */
[----:B------:R-:W-:Y:S01]  /*0e30*/  IMAD.MOV.U32 R5, RZ, RZ, R13 ;  /* 0x000000ffff057224 */ /* 0x000fe200078e000d */
[----:B------:R-:W-:-:S04]  /*0e40*/  IADD3 R12, P1, PT, R12, 0x8, RZ ;  /* 0x000000080c0c7810 */ /* 0x000fc80007f3e0ff */
[----:B------:R0:W-:Y:S01]  /*0e50*/  STG.E.64 desc[UR4][R4.64], R2 ;  /* 0x0000000204007986 */ /* 0x0001e2000c101b04 */
[----:B------:R-:W-:Y:S01]  /*0e60*/  IMAD.X R13, RZ, RZ, R13, P1 ;  /* 0x000000ffff0d7224 */ /* 0x000fe200008e060d */
[----:B------:R-:W-:Y:S07]  /*0e70*/  @P0 BRA `(.L_x_10) ;  /* 0xfffffffc00b40947 */ /* 0x000fee000383ffff */
[----:B------:R-:W-:Y:S05]  /*0e80*/  EXIT ;  /* 0x000000000000794d */ /* 0x000fea0003800000 */
.L_x_11:
        /* <DEDUP_REMOVED lines=15> */
.L_x_14:


//--------------------- .text._Z8vecAdd_1PdS_S_i  --------------------------
	.section	.text._Z8vecAdd_1PdS_S_i,"ax",@progbits
	.align	128
        .global         _Z8vecAdd_1PdS_S_i
        .type           _Z8vecAdd_1PdS_S_i,@function
        .size           _Z8vecAdd_1PdS_S_i,(.L_x_15 - _Z8vecAdd_1PdS_S_i)
        .other          _Z8vecAdd_1PdS_S_i,@"STO_CUDA_ENTRY STV_DEFAULT"
_Z8vecAdd_1PdS_S_i:
.text._Z8vecAdd_1PdS_S_i:
[----:B------:R-:W-:Y:S01]  /*0000*/  LDC R1, c[0x0][0x37c] ;  /* 0x0000df00ff017b82 */ /* 0x000fe20000000800 */
[----:B------:R-:W0:Y:S07]  /*0010*/  S2R R0, SR_TID.X ;  /* 0x0000000000007919 */ /* 0x000e2e0000002100 */
[----:B------:R-:W0:Y:S01]  /*0020*/  S2UR UR4, SR_CTAID.X ;  /* 0x00000000000479c3 */ /* 0x000e220000002500 */
[----:B------:R-:W1:Y:S07]  /*0030*/  LDCU UR5, c[0x0][0x398] ;  /* 0x00007300ff0577ac */ /* 0x000e6e0008000800 */
[----:B------:R-:W0:Y:S02]  /*0040*/  LDC R11, c[0x0][0x360] ;  /* 0x0000d800ff0b7b82 */ /* 0x000e240000000800 */
[----:B0-----:R-:W-:-:S05]  /*0050*/  IMAD R11, R11, UR4, R0 ;  /* 0x000000040b0b7c24 */ /* 0x001fca000f8e0200 */
[----:B-1----:R-:W-:-:S13]  /*0060*/  ISETP.GE.AND P0, PT, R11, UR5, PT ;  /* 0x000000050b007c0c */ /* 0x002fda000bf06270 */
[----:B------:R-:W-:Y:S05]  /*0070*/  @P0 EXIT ;  /* 0x000000000000094d */ /* 0x000fea0003800000 */
[----:B------:R-:W0:Y:S01]  /*0080*/  LDC.64 R2, c[0x0][0x380] ;  /* 0x0000e000ff027b82 */ /* 0x000e220000000a00 */
[----:B------:R-:W1:Y:S07]  /*0090*/  LDCU.64 UR4, c[0x0][0x358] ;  /* 0x00006b00ff0477ac */ /* 0x000e6e0008000a00 */
[----:B------:R-:W2:Y:S08]  /*00a0*/  LDC.64 R4, c[0x0][0x388] ;  /* 0x0000e200ff047b82 */ /* 0x000eb00000000a00 */
[----:B------:R-:W3:Y:S01]  /*00b0*/  LDC.64 R8, c[0x0][0x390] ;  /* 0x0000e400ff087b82 */ /* 0x000ee20000000a00 */
[----:B0-----:R-:W-:-:S06]  /*00c0*/  IMAD.WIDE R2, R11, 0x8, R2 ;  /* 0x000000080b027825 */ /* 0x001fcc00078e0202 */
[----:B-1----:R-:W4:Y:S01]  /*00d0*/  LDG.E.64 R2, desc[UR4][R2.64] ;  /* 0x0000000402027981 */ /* 0x002f22000c1e1b00 */
[----:B--2---:R-:W-:-:S06]  /*00e0*/  IMAD.WIDE R4, R11, 0x8, R4 ;  /* 0x000000080b047825 */ /* 0x004fcc00078e0204 */
[----:B------:R-:W4:Y:S01]  /*00f0*/  LDG.E.64 R4, desc[UR4][R4.64] ;  /* 0x0000000404047981 */ /* 0x000f22000c1e1b00 */
[----:B---3--:R-:W-:Y:S01]  /*0100*/  IMAD.WIDE R8, R11, 0x8, R8 ;  /* 0x000000080b087825 */ /* 0x008fe200078e0208 */
[----:B----4-:R-:W-:-:S07]  /*0110*/  DADD R6, R2, R4 ;  /* 0x0000000002067229 */ /* 0x010fce0000000004 */
[----:B------:R-:W-:Y:S01]  /*0120*/  STG.E.64 desc[UR4][R8.64], R6 ;  /* 0x0000000608007986 */ /* 0x000fe2000c101b04 */
[----:B------:R-:W-:Y:S05]  /*0130*/  EXIT ;  /* 0x000000000000794d */ /* 0x000fea0003800000 */
.L_x_12:
        /* <DEDUP_REMOVED lines=12> */
.L_x_15:


//--------------------- .nv.shared.reserved.0     --------------------------
	.section	.nv.shared.reserved.0,"aw",@nobits
	.weak		__nv_reservedSMEM_offset_0_alias
	.size		__nv_reservedSMEM_offset_0_alias, 0, 64
	.other		__nv_reservedSMEM_offset_0_alias,@"STO_CUDA_RESERVED_SHARED STV_DEFAULT"
__nv_reservedSMEM_offset_0_alias:
	.zero		0
	.zero		64


//--------------------- .nv.constant0._Z8vecAdd_3PdS_S_i --------------------------
	.section	.nv.constant0._Z8vecAdd_3PdS_S_i,"a",@progbits
	.sectionflags	@""
	.align	4
.nv.constant0._Z8vecAdd_3PdS_S_i:
	.zero		924


//--------------------- .nv.constant0._Z8vecAdd_2PdS_S_i --------------------------
	.section	.nv.constant0._Z8vecAdd_2PdS_S_i,"a",@progbits
	.sectionflags	@""
	.align	4
.nv.constant0._Z8vecAdd_2PdS_S_i:
	.zero		924


//--------------------- .nv.constant0._Z8vecAdd_1PdS_S_i --------------------------
	.section	.nv.constant0._Z8vecAdd_1PdS_S_i,"a",@progbits
	.sectionflags	@""
	.align	4
.nv.constant0._Z8vecAdd_1PdS_S_i:
	.zero		924


//--------------------- SYMBOLS --------------------------

	.type		.nv.reservedSmem.offset0,@object
	.size		.nv.reservedSmem.offset0,0x4
